//
// Generated by NVIDIA NVVM Compiler
//
// Compiler Build ID: CL-36424714
// Cuda compilation tools, release 13.0, V13.0.88
// Based on NVVM 20.0.0
//

.version 9.0
.target sm_100
.address_size 64

	// .globl	_Z23compute_resting_lengthsP6float3PiS1_Pf
.extern .shared .align 16 .b8 spring_counter[];
.global .align 4 .b8 __cudart_i2opi_f[24] = {65, 144, 67, 60, 153, 149, 98, 219, 192, 221, 52, 245, 209, 87, 39, 252, 41, 21, 68, 78, 110, 131, 249, 162};

.visible .entry _Z23compute_resting_lengthsP6float3PiS1_Pf(
	.param .u64 .ptr .align 1 _Z23compute_resting_lengthsP6float3PiS1_Pf_param_0,
	.param .u64 .ptr .align 1 _Z23compute_resting_lengthsP6float3PiS1_Pf_param_1,
	.param .u64 .ptr .align 1 _Z23compute_resting_lengthsP6float3PiS1_Pf_param_2,
	.param .u64 .ptr .align 1 _Z23compute_resting_lengthsP6float3PiS1_Pf_param_3
)
{
	.reg .pred 	%p<3>;
	.reg .b32 	%r<12>;
	.reg .b32 	%f<14>;
	.reg .b64 	%rd<18>;

	ld.param.u64 	%rd8, [_Z23compute_resting_lengthsP6float3PiS1_Pf_param_0];
	ld.param.u64 	%rd9, [_Z23compute_resting_lengthsP6float3PiS1_Pf_param_1];
	ld.param.u64 	%rd6, [_Z23compute_resting_lengthsP6float3PiS1_Pf_param_2];
	ld.param.u64 	%rd7, [_Z23compute_resting_lengthsP6float3PiS1_Pf_param_3];
	cvta.to.global.u64 	%rd1, %rd8;
	cvta.to.global.u64 	%rd10, %rd9;
	mov.u32 	%r5, %tid.y;
	mov.u32 	%r6, %ntid.x;
	mov.u32 	%r7, %tid.x;
	mad.lo.s32 	%r1, %r5, %r6, %r7;
	mul.wide.u32 	%rd11, %r1, 4;
	add.s64 	%rd2, %rd10, %rd11;
	ld.global.u32 	%r11, [%rd2];
	ld.global.u32 	%r8, [%rd2+4];
	setp.ge.s32 	%p1, %r11, %r8;
	@%p1 bra 	$L__BB0_3;
	mul.wide.u32 	%rd12, %r1, 12;
	add.s64 	%rd3, %rd1, %rd12;
	cvta.to.global.u64 	%rd4, %rd6;
	cvta.to.global.u64 	%rd5, %rd7;
$L__BB0_2:
	mul.wide.s32 	%rd13, %r11, 4;
	add.s64 	%rd14, %rd4, %rd13;
	ld.global.u32 	%r9, [%rd14];
	mul.wide.s32 	%rd15, %r9, 12;
	add.s64 	%rd16, %rd1, %rd15;
	ld.global.f32 	%f1, [%rd16];
	ld.global.f32 	%f2, [%rd3];
	sub.f32 	%f3, %f1, %f2;
	ld.global.f32 	%f4, [%rd16+4];
	ld.global.f32 	%f5, [%rd3+4];
	sub.f32 	%f6, %f4, %f5;
	ld.global.f32 	%f7, [%rd16+8];
	ld.global.f32 	%f8, [%rd3+8];
	sub.f32 	%f9, %f7, %f8;
	mul.f32 	%f10, %f6, %f6;
	fma.rn.f32 	%f11, %f3, %f3, %f10;
	fma.rn.f32 	%f12, %f9, %f9, %f11;
	sqrt.rn.f32 	%f13, %f12;
	add.s64 	%rd17, %rd5, %rd13;
	st.global.f32 	[%rd17], %f13;
	add.s32 	%r11, %r11, 1;
	ld.global.u32 	%r10, [%rd2+4];
	setp.lt.s32 	%p2, %r11, %r10;
	@%p2 bra 	$L__BB0_2;
$L__BB0_3:
	ret;

}
	// .globl	_Z20get_adjacency_matrixPK4int2PiS2_
.visible .entry _Z20get_adjacency_matrixPK4int2PiS2_(
	.param .u64 .ptr .align 1 _Z20get_adjacency_matrixPK4int2PiS2__param_0,
	.param .u64 .ptr .align 1 _Z20get_adjacency_matrixPK4int2PiS2__param_1,
	.param .u64 .ptr .align 1 _Z20get_adjacency_matrixPK4int2PiS2__param_2
)
{
	.reg .pred 	%p<14>;
	.reg .b32 	%r<148>;
	.reg .b64 	%rd<17>;

	ld.param.u64 	%rd6, [_Z20get_adjacency_matrixPK4int2PiS2__param_0];
	ld.param.u64 	%rd7, [_Z20get_adjacency_matrixPK4int2PiS2__param_1];
	ld.param.u64 	%rd5, [_Z20get_adjacency_matrixPK4int2PiS2__param_2];
	cvta.to.global.u64 	%rd1, %rd7;
	cvta.to.global.u64 	%rd2, %rd6;
	mov.u32 	%r46, %tid.y;
	mov.u32 	%r47, %ntid.x;
	mov.u32 	%r48, %tid.x;
	mad.lo.s32 	%r1, %r46, %r47, %r48;
	mov.b32 	%r128, 0;
$L__BB1_1:
	mov.u32 	%r130, %r128;
	mul.wide.u32 	%rd8, %r130, 8;
	add.s64 	%rd9, %rd2, %rd8;
	ld.global.u32 	%r49, [%rd9];
	setp.ne.s32 	%p1, %r49, %r1;
	add.s32 	%r128, %r130, 1;
	@%p1 bra 	$L__BB1_1;
	mov.b32 	%r129, 0;
$L__BB1_3:
	add.s32 	%r6, %r130, 1;
	add.s32 	%r129, %r129, 1;
	mul.wide.u32 	%rd10, %r130, 8;
	add.s64 	%rd11, %rd2, %rd10;
	ld.global.u32 	%r51, [%rd11+8];
	setp.eq.s32 	%p2, %r51, %r1;
	mov.u32 	%r130, %r6;
	@%p2 bra 	$L__BB1_3;
	shl.b32 	%r52, %r1, 2;
	mov.u32 	%r53, spring_counter;
	add.s32 	%r54, %r53, %r52;
	st.shared.u32 	[%r54], %r129;
	bar.sync 	0;
	setp.ne.s32 	%p3, %r1, 0;
	@%p3 bra 	$L__BB1_6;
	mov.b32 	%r55, 0;
	st.global.u32 	[%rd1], %r55;
$L__BB1_6:
	add.s32 	%r8, %r1, 1;
	and.b32  	%r9, %r8, 15;
	setp.lt.u32 	%p4, %r1, 15;
	mov.b32 	%r138, 0;
	mov.u32 	%r146, %r138;
	@%p4 bra 	$L__BB1_9;
	and.b32  	%r138, %r8, 8388592;
	add.s32 	%r131, %r53, 32;
	and.b32  	%r61, %r8, -16;
	neg.s32 	%r132, %r61;
	mov.b32 	%r146, 0;
$L__BB1_8:
	.pragma "nounroll";
	ld.shared.v4.u32 	{%r62, %r63, %r64, %r65}, [%r131+-32];
	add.s32 	%r66, %r62, %r146;
	add.s32 	%r67, %r63, %r66;
	add.s32 	%r68, %r64, %r67;
	add.s32 	%r69, %r65, %r68;
	ld.shared.v4.u32 	{%r70, %r71, %r72, %r73}, [%r131+-16];
	add.s32 	%r74, %r70, %r69;
	add.s32 	%r75, %r71, %r74;
	add.s32 	%r76, %r72, %r75;
	add.s32 	%r77, %r73, %r76;
	ld.shared.v4.u32 	{%r78, %r79, %r80, %r81}, [%r131];
	add.s32 	%r82, %r78, %r77;
	add.s32 	%r83, %r79, %r82;
	add.s32 	%r84, %r80, %r83;
	add.s32 	%r85, %r81, %r84;
	ld.shared.v4.u32 	{%r86, %r87, %r88, %r89}, [%r131+16];
	add.s32 	%r90, %r86, %r85;
	add.s32 	%r91, %r87, %r90;
	add.s32 	%r92, %r88, %r91;
	add.s32 	%r146, %r89, %r92;
	add.s32 	%r132, %r132, 16;
	add.s32 	%r131, %r131, 64;
	setp.ne.s32 	%p5, %r132, 0;
	@%p5 bra 	$L__BB1_8;
$L__BB1_9:
	setp.eq.s32 	%p6, %r9, 0;
	@%p6 bra 	$L__BB1_18;
	and.b32  	%r21, %r8, 7;
	setp.lt.u32 	%p7, %r9, 8;
	@%p7 bra 	$L__BB1_12;
	shl.b32 	%r94, %r138, 2;
	add.s32 	%r96, %r53, %r94;
	ld.shared.u32 	%r97, [%r96];
	add.s32 	%r98, %r97, %r146;
	ld.shared.u32 	%r99, [%r96+4];
	add.s32 	%r100, %r99, %r98;
	ld.shared.u32 	%r101, [%r96+8];
	add.s32 	%r102, %r101, %r100;
	ld.shared.u32 	%r103, [%r96+12];
	add.s32 	%r104, %r103, %r102;
	ld.shared.u32 	%r105, [%r96+16];
	add.s32 	%r106, %r105, %r104;
	ld.shared.u32 	%r107, [%r96+20];
	add.s32 	%r108, %r107, %r106;
	ld.shared.u32 	%r109, [%r96+24];
	add.s32 	%r110, %r109, %r108;
	ld.shared.u32 	%r111, [%r96+28];
	add.s32 	%r146, %r111, %r110;
	add.s32 	%r138, %r138, 8;
$L__BB1_12:
	setp.eq.s32 	%p8, %r21, 0;
	@%p8 bra 	$L__BB1_18;
	and.b32  	%r27, %r8, 3;
	setp.lt.u32 	%p9, %r21, 4;
	@%p9 bra 	$L__BB1_15;
	shl.b32 	%r113, %r138, 2;
	add.s32 	%r115, %r53, %r113;
	ld.shared.u32 	%r116, [%r115];
	add.s32 	%r117, %r116, %r146;
	ld.shared.u32 	%r118, [%r115+4];
	add.s32 	%r119, %r118, %r117;
	ld.shared.u32 	%r120, [%r115+8];
	add.s32 	%r121, %r120, %r119;
	ld.shared.u32 	%r122, [%r115+12];
	add.s32 	%r146, %r122, %r121;
	add.s32 	%r138, %r138, 4;
$L__BB1_15:
	setp.eq.s32 	%p10, %r27, 0;
	@%p10 bra 	$L__BB1_18;
	shl.b32 	%r123, %r138, 2;
	add.s32 	%r144, %r53, %r123;
	neg.s32 	%r143, %r27;
$L__BB1_17:
	.pragma "nounroll";
	ld.shared.u32 	%r125, [%r144];
	add.s32 	%r146, %r125, %r146;
	add.s32 	%r144, %r144, 4;
	add.s32 	%r143, %r143, 1;
	setp.ne.s32 	%p11, %r143, 0;
	@%p11 bra 	$L__BB1_17;
$L__BB1_18:
	mul.wide.u32 	%rd12, %r1, 4;
	add.s64 	%rd3, %rd1, %rd12;
	st.global.u32 	[%rd3+4], %r146;
	ld.global.u32 	%r147, [%rd3];
	setp.ge.s32 	%p12, %r147, %r146;
	@%p12 bra 	$L__BB1_21;
	cvta.to.global.u64 	%rd4, %rd5;
$L__BB1_20:
	mul.wide.s32 	%rd13, %r147, 8;
	add.s64 	%rd14, %rd2, %rd13;
	ld.global.u32 	%r126, [%rd14+4];
	mul.wide.s32 	%rd15, %r147, 4;
	add.s64 	%rd16, %rd4, %rd15;
	st.global.u32 	[%rd16], %r126;
	add.s32 	%r147, %r147, 1;
	ld.global.u32 	%r127, [%rd3+4];
	setp.lt.s32 	%p13, %r147, %r127;
	@%p13 bra 	$L__BB1_20;
$L__BB1_21:
	ret;

}
	// .globl	_Z18create_connectionsP4int2i
.visible .entry _Z18create_connectionsP4int2i(
	.param .u64 .ptr .align 1 _Z18create_connectionsP4int2i_param_0,
	.param .u32 _Z18create_connectionsP4int2i_param_1
)
{
	.reg .pred 	%p<5>;
	.reg .b32 	%r<34>;
	.reg .b64 	%rd<19>;

	ld.param.u64 	%rd4, [_Z18create_connectionsP4int2i_param_0];
	ld.param.u32 	%r14, [_Z18create_connectionsP4int2i_param_1];
	cvta.to.global.u64 	%rd1, %rd4;
	shr.s32 	%r15, %r14, 31;
	shr.u32 	%r16, %r15, 30;
	add.s32 	%r17, %r14, %r16;
	shr.s32 	%r1, %r17, 2;
	mov.u32 	%r2, %tid.y;
	mov.u32 	%r3, %ntid.x;
	mov.u32 	%r4, %tid.x;
	mad.lo.s32 	%r8, %r2, %r3, %r4;
	add.s32 	%r18, %r3, -1;
	setp.eq.s32 	%p1, %r4, %r18;
	selp.b32 	%r6, %r3, 0, %p1;
	sub.s32 	%r19, %r8, %r6;
	add.s32 	%r20, %r19, 1;
	add.s32 	%r7, %r8, %r3;
	selp.b32 	%r21, %r8, %r7, %p1;
	add.s32 	%r22, %r21, 1;
	shl.b32 	%r23, %r8, 2;
	mul.wide.u32 	%rd5, %r23, 8;
	add.s64 	%rd6, %rd1, %rd5;
	st.global.v2.u32 	[%rd6], {%r8, %r20};
	mul.wide.s32 	%rd7, %r1, 8;
	add.s64 	%rd8, %rd6, %rd7;
	st.global.v2.u32 	[%rd8], {%r20, %r8};
	st.global.v2.u32 	[%rd6+8], {%r8, %r7};
	st.global.u32 	[%rd8+8], %r7;
	st.global.u32 	[%rd8+12], %r8;
	st.global.v2.u32 	[%rd6+16], {%r8, %r22};
	st.global.u32 	[%rd8+16], %r22;
	st.global.u32 	[%rd8+20], %r8;
	st.global.v2.u32 	[%rd6+24], {%r20, %r7};
	st.global.u32 	[%rd8+24], %r7;
	st.global.u32 	[%rd8+28], %r20;
	bar.sync 	0;
	mov.u32 	%r24, %ntid.y;
	mul.lo.s32 	%r25, %r3, %r24;
	shl.b32 	%r10, %r25, 2;
	add.s32 	%r11, %r24, -1;
	setp.ne.s32 	%p2, %r2, %r11;
	@%p2 bra 	$L__BB2_2;
	sub.s32 	%r26, %r7, %r6;
	add.s32 	%r27, %r26, 1;
	add.s32 	%r28, %r4, %r10;
	mul.wide.u32 	%rd9, %r28, 8;
	add.s64 	%rd10, %rd1, %rd9;
	st.global.v2.u32 	[%rd10], {%r7, %r27};
	add.s64 	%rd12, %rd10, %rd7;
	st.global.v2.u32 	[%rd12], {%r27, %r7};
$L__BB2_2:
	shr.u32 	%r12, %r3, 1;
	setp.ge.u32 	%p3, %r4, %r12;
	@%p3 bra 	$L__BB2_5;
	setp.ne.s32 	%p4, %r2, %r11;
	add.s32 	%r13, %r8, 3;
	add.s32 	%r29, %r3, %r4;
	mad.lo.s32 	%r30, %r12, %r2, %r29;
	add.s32 	%r31, %r30, %r10;
	mul.wide.u32 	%rd13, %r31, 8;
	add.s64 	%rd2, %rd1, %rd13;
	st.global.v2.u32 	[%rd2], {%r8, %r13};
	add.s64 	%rd3, %rd2, %rd7;
	st.global.v2.u32 	[%rd3], {%r13, %r8};
	@%p4 bra 	$L__BB2_5;
	add.s32 	%r32, %r13, %r3;
	mul.wide.u32 	%rd15, %r12, 8;
	add.s64 	%rd16, %rd2, %rd15;
	st.global.v2.u32 	[%rd16], {%r7, %r32};
	shl.b32 	%r33, %r12, 3;
	cvt.u64.u32 	%rd17, %r33;
	add.s64 	%rd18, %rd3, %rd17;
	st.global.v2.u32 	[%rd18], {%r32, %r7};
$L__BB2_5:
	ret;

}
	// .globl	_Z12create_facesP4int4
.visible .entry _Z12create_facesP4int4(
	.param .u64 .ptr .align 1 _Z12create_facesP4int4_param_0
)
{
	.reg .pred 	%p<2>;
	.reg .b32 	%r<13>;
	.reg .b64 	%rd<5>;

	ld.param.u64 	%rd1, [_Z12create_facesP4int4_param_0];
	cvta.to.global.u64 	%rd2, %rd1;
	mov.u32 	%r1, %tid.y;
	mov.u32 	%r2, %ntid.x;
	mov.u32 	%r3, %tid.x;
	mad.lo.s32 	%r4, %r1, %r2, %r3;
	add.s32 	%r5, %r2, -1;
	setp.eq.s32 	%p1, %r3, %r5;
	selp.b32 	%r6, %r2, 0, %p1;
	sub.s32 	%r7, %r4, %r6;
	add.s32 	%r8, %r7, 1;
	selp.b32 	%r9, 0, %r2, %p1;
	add.s32 	%r10, %r4, %r9;
	add.s32 	%r11, %r10, 1;
	add.s32 	%r12, %r2, %r4;
	mul.wide.u32 	%rd3, %r4, 16;
	add.s64 	%rd4, %rd2, %rd3;
	st.global.v4.u32 	[%rd4], {%r4, %r8, %r11, %r12};
	ret;

}
	// .globl	_Z17create_geometriesP6float3ff
.visible .entry _Z17create_geometriesP6float3ff(
	.param .u64 .ptr .align 1 _Z17create_geometriesP6float3ff_param_0,
	.param .f32 _Z17create_geometriesP6float3ff_param_1,
	.param .f32 _Z17create_geometriesP6float3ff_param_2
)
{
	.local .align 4 .b8 	__local_depot4[28];
	.reg .b64 	%SP;
	.reg .b64 	%SPL;
	.reg .pred 	%p<15>;
	.reg .b32 	%r<84>;
	.reg .b32 	%f<65>;
	.reg .b64 	%rd<43>;
	.reg .b64 	%fd<5>;

	mov.u64 	%SPL, __local_depot4;
	ld.param.u64 	%rd16, [_Z17create_geometriesP6float3ff_param_0];
	ld.param.f32 	%f11, [_Z17create_geometriesP6float3ff_param_1];
	ld.param.f32 	%f12, [_Z17create_geometriesP6float3ff_param_2];
	add.u64 	%rd1, %SPL, 0;
	mov.u32 	%r1, %ntid.x;
	mov.u32 	%r2, %ctaid.x;
	mov.u32 	%r3, %tid.x;
	cvt.rn.f32.u32 	%f13, %r1;
	mov.f32 	%f14, 0f40C90FDB;
	div.rn.f32 	%f15, %f14, %f13;
	cvt.rn.f32.u32 	%f16, %r3;
	mul.f32 	%f1, %f15, %f16;
	mul.f32 	%f17, %f1, 0f3F22F983;
	cvt.rni.s32.f32 	%r83, %f17;
	cvt.rn.f32.s32 	%f18, %r83;
	fma.rn.f32 	%f19, %f18, 0fBFC90FDA, %f1;
	fma.rn.f32 	%f20, %f18, 0fB3A22168, %f19;
	fma.rn.f32 	%f64, %f18, 0fA7C234C5, %f20;
	abs.f32 	%f3, %f1;
	setp.ltu.f32 	%p1, %f3, 0f47CE4780;
	mov.u32 	%r79, %r83;
	mov.f32 	%f63, %f64;
	@%p1 bra 	$L__BB4_8;
	setp.neu.f32 	%p2, %f3, 0f7F800000;
	@%p2 bra 	$L__BB4_3;
	mov.f32 	%f23, 0f00000000;
	mul.rn.f32 	%f63, %f1, %f23;
	mov.b32 	%r79, 0;
	bra.uni 	$L__BB4_8;
$L__BB4_3:
	mov.b32 	%r5, %f1;
	shl.b32 	%r32, %r5, 8;
	or.b32  	%r6, %r32, -2147483648;
	mov.b64 	%rd39, 0;
	mov.b32 	%r76, 0;
	mov.u64 	%rd37, __cudart_i2opi_f;
	mov.u64 	%rd38, %rd1;
$L__BB4_4:
	.pragma "nounroll";
	ld.global.nc.u32 	%r33, [%rd37];
	mad.wide.u32 	%rd20, %r33, %r6, %rd39;
	shr.u64 	%rd39, %rd20, 32;
	st.local.u32 	[%rd38], %rd20;
	add.s32 	%r76, %r76, 1;
	add.s64 	%rd38, %rd38, 4;
	add.s64 	%rd37, %rd37, 4;
	setp.ne.s32 	%p3, %r76, 6;
	@%p3 bra 	$L__BB4_4;
	shr.u32 	%r34, %r5, 23;
	st.local.u32 	[%rd1+24], %rd39;
	and.b32  	%r9, %r34, 31;
	add.s32 	%r35, %r34, -128;
	shr.u32 	%r36, %r35, 5;
	mul.wide.u32 	%rd21, %r36, 4;
	sub.s64 	%rd8, %rd1, %rd21;
	ld.local.u32 	%r77, [%rd8+24];
	ld.local.u32 	%r78, [%rd8+20];
	setp.eq.s32 	%p4, %r9, 0;
	@%p4 bra 	$L__BB4_7;
	shf.l.wrap.b32 	%r77, %r78, %r77, %r9;
	ld.local.u32 	%r37, [%rd8+16];
	shf.l.wrap.b32 	%r78, %r37, %r78, %r9;
$L__BB4_7:
	shr.u32 	%r38, %r77, 30;
	shf.l.wrap.b32 	%r39, %r78, %r77, 2;
	shl.b32 	%r40, %r78, 2;
	shr.u32 	%r41, %r39, 31;
	add.s32 	%r79, %r41, %r38;
	shr.s32 	%r42, %r39, 31;
	xor.b32  	%r43, %r42, %r39;
	xor.b32  	%r44, %r42, %r40;
	cvt.u64.u32 	%rd22, %r43;
	shl.b64 	%rd23, %rd22, 32;
	cvt.u64.u32 	%rd24, %r44;
	or.b64  	%rd25, %rd23, %rd24;
	cvt.rn.f64.s64 	%fd1, %rd25;
	mul.f64 	%fd2, %fd1, 0d3BF921FB54442D19;
	cvt.rn.f32.f64 	%f21, %fd2;
	neg.f32 	%f22, %f21;
	setp.lt.s32 	%p5, %r39, 0;
	selp.f32 	%f63, %f22, %f21, %p5;
$L__BB4_8:
	setp.ltu.f32 	%p6, %f3, 0f47CE4780;
	add.s32 	%r46, %r79, 1;
	mul.rn.f32 	%f24, %f63, %f63;
	and.b32  	%r47, %r79, 1;
	setp.eq.b32 	%p7, %r47, 1;
	selp.f32 	%f25, %f63, 0f3F800000, %p7;
	fma.rn.f32 	%f26, %f24, %f25, 0f00000000;
	fma.rn.f32 	%f27, %f24, 0f37CBAC00, 0fBAB607ED;
	selp.f32 	%f28, 0fB94D4153, %f27, %p7;
	selp.f32 	%f29, 0f3C0885E4, 0f3D2AAABB, %p7;
	fma.rn.f32 	%f30, %f28, %f24, %f29;
	selp.f32 	%f31, 0fBE2AAAA8, 0fBEFFFFFF, %p7;
	fma.rn.f32 	%f32, %f30, %f24, %f31;
	fma.rn.f32 	%f33, %f32, %f26, %f25;
	and.b32  	%r48, %r46, 2;
	setp.eq.s32 	%p8, %r48, 0;
	mov.f32 	%f34, 0f00000000;
	sub.f32 	%f35, %f34, %f33;
	selp.f32 	%f36, %f33, %f35, %p8;
	mul.f32 	%f37, %f12, %f36;
	cvt.rn.f32.u32 	%f38, %r2;
	fma.rn.f32 	%f7, %f38, 0f40000000, %f37;
	@%p6 bra 	$L__BB4_16;
	setp.neu.f32 	%p9, %f3, 0f7F800000;
	@%p9 bra 	$L__BB4_11;
	mov.f32 	%f41, 0f00000000;
	mul.rn.f32 	%f64, %f1, %f41;
	mov.b32 	%r83, 0;
	bra.uni 	$L__BB4_16;
$L__BB4_11:
	mov.b32 	%r18, %f1;
	shl.b32 	%r50, %r18, 8;
	or.b32  	%r19, %r50, -2147483648;
	mov.b64 	%rd42, 0;
	mov.b32 	%r80, 0;
	mov.u64 	%rd40, __cudart_i2opi_f;
	mov.u64 	%rd41, %rd1;
$L__BB4_12:
	.pragma "nounroll";
	ld.global.nc.u32 	%r51, [%rd40];
	mad.wide.u32 	%rd28, %r51, %r19, %rd42;
	shr.u64 	%rd42, %rd28, 32;
	st.local.u32 	[%rd41], %rd28;
	add.s32 	%r80, %r80, 1;
	add.s64 	%rd41, %rd41, 4;
	add.s64 	%rd40, %rd40, 4;
	setp.ne.s32 	%p10, %r80, 6;
	@%p10 bra 	$L__BB4_12;
	shr.u32 	%r52, %r18, 23;
	st.local.u32 	[%rd1+24], %rd42;
	and.b32  	%r22, %r52, 31;
	add.s32 	%r53, %r52, -128;
	shr.u32 	%r54, %r53, 5;
	mul.wide.u32 	%rd29, %r54, 4;
	sub.s64 	%rd15, %rd1, %rd29;
	ld.local.u32 	%r81, [%rd15+24];
	ld.local.u32 	%r82, [%rd15+20];
	setp.eq.s32 	%p11, %r22, 0;
	@%p11 bra 	$L__BB4_15;
	shf.l.wrap.b32 	%r81, %r82, %r81, %r22;
	ld.local.u32 	%r55, [%rd15+16];
	shf.l.wrap.b32 	%r82, %r55, %r82, %r22;
$L__BB4_15:
	shr.u32 	%r56, %r81, 30;
	shf.l.wrap.b32 	%r57, %r82, %r81, 2;
	shl.b32 	%r58, %r82, 2;
	shr.u32 	%r59, %r57, 31;
	add.s32 	%r83, %r59, %r56;
	shr.s32 	%r60, %r57, 31;
	xor.b32  	%r61, %r60, %r57;
	xor.b32  	%r62, %r60, %r58;
	cvt.u64.u32 	%rd30, %r61;
	shl.b64 	%rd31, %rd30, 32;
	cvt.u64.u32 	%rd32, %r62;
	or.b64  	%rd33, %rd31, %rd32;
	cvt.rn.f64.s64 	%fd3, %rd33;
	mul.f64 	%fd4, %fd3, 0d3BF921FB54442D19;
	cvt.rn.f32.f64 	%f39, %fd4;
	neg.f32 	%f40, %f39;
	setp.lt.s32 	%p12, %r57, 0;
	selp.f32 	%f64, %f40, %f39, %p12;
$L__BB4_16:
	mov.u32 	%r64, %ntid.y;
	mov.u32 	%r65, %ctaid.y;
	mov.u32 	%r66, %tid.y;
	cvta.to.global.u64 	%rd34, %rd16;
	mul.rn.f32 	%f42, %f64, %f64;
	and.b32  	%r67, %r83, 1;
	setp.eq.b32 	%p13, %r67, 1;
	selp.f32 	%f43, 0f3F800000, %f64, %p13;
	fma.rn.f32 	%f44, %f42, %f43, 0f00000000;
	fma.rn.f32 	%f45, %f42, 0f37CBAC00, 0fBAB607ED;
	selp.f32 	%f46, %f45, 0fB94D4153, %p13;
	selp.f32 	%f47, 0f3D2AAABB, 0f3C0885E4, %p13;
	fma.rn.f32 	%f48, %f46, %f42, %f47;
	selp.f32 	%f49, 0fBEFFFFFF, 0fBE2AAAA8, %p13;
	fma.rn.f32 	%f50, %f48, %f42, %f49;
	fma.rn.f32 	%f51, %f50, %f44, %f43;
	and.b32  	%r68, %r83, 2;
	setp.eq.s32 	%p14, %r68, 0;
	mov.f32 	%f52, 0f00000000;
	sub.f32 	%f53, %f52, %f51;
	selp.f32 	%f54, %f51, %f53, %p14;
	shl.b32 	%r69, %r65, 1;
	cvt.rn.f32.u32 	%f55, %r69;
	fma.rn.f32 	%f56, %f12, %f54, %f55;
	add.f32 	%f57, %f12, %f56;
	cvt.rn.f32.u32 	%f58, %r66;
	cvt.rn.f32.u32 	%f59, %r64;
	div.rn.f32 	%f60, %f11, %f59;
	mul.f32 	%f61, %f60, %f58;
	mov.u32 	%r70, %nctaid.x;
	mad.lo.s32 	%r71, %r65, %r70, %r2;
	shl.b32 	%r72, %r71, 8;
	shr.s32 	%r73, %r72, 8;
	mad.lo.s32 	%r74, %r73, %r64, %r66;
	mad.lo.s32 	%r75, %r74, %r1, %r3;
	mul.wide.s32 	%rd35, %r75, 12;
	add.s64 	%rd36, %rd34, %rd35;
	add.f32 	%f62, %f12, %f7;
	st.global.f32 	[%rd36], %f62;
	st.global.f32 	[%rd36+4], %f57;
	st.global.f32 	[%rd36+8], %f61;
	ret;

}


// ===== COMPILED SASS (sm_100) =====

	.target	sm_100

	.elftype	@"ET_EXEC"


//--------------------- .note.nv.tkinfo           --------------------------
	.section	.note.nv.tkinfo,"",@"SHT_NOTE"
	.sectionflags	@"SHF_NOTE_NV_TKINFO"
	.tkinfo
        /*0018*/ 	.word	0x00000002
        /*0030*/ 	.string	""
        /*0030*/ 	.string	"ptxas"
        /*0030*/ 	.string	"Cuda compilation tools, release 13.0, V13.0.88"
        /*0030*/ 	.string	"Build cuda_13.0.r13.0/compiler.36424714_0"
        /*0030*/ 	.string	"-arch sm_100 -m 64 "



//--------------------- .note.nv.cuinfo           --------------------------
	.section	.note.nv.cuinfo,"",@"SHT_NOTE"
	.sectionflags	@"SHF_NOTE_NV_CUINFO"
        /*0018*/ 	.short	0x0002
        /*001a*/ 	.short	0x0064
        /*001c*/ 	.short	0x0082
	.zero		2


//--------------------- .nv.info                  --------------------------
	.section	.nv.info,"",@"SHT_CUDA_INFO"
	.align	4


	//----- nvinfo : EIATTR_REGCOUNT
	.align		4
        /*0000*/ 	.byte	0x04, 0x2f
        /*0002*/ 	.short	(.L_2 - .L_1)
	.align		4
.L_1:
        /*0004*/ 	.word	index@(_Z23compute_resting_lengthsP6float3PiS1_Pf)
        /*0008*/ 	.word	0x0000001a


	//----- nvinfo : EIATTR_FRAME_SIZE
	.align		4
.L_2:
        /*000c*/ 	.byte	0x04, 0x11
        /*000e*/ 	.short	(.L_4 - .L_3)
	.align		4
.L_3:
        /*0010*/ 	.word	index@($__internal_1_$__cuda_sm20_sqrt_rn_f32_slowpath)
        /*0014*/ 	.word	0x00000000


	//----- nvinfo : EIATTR_FRAME_SIZE
	.align		4
.L_4:
        /*0018*/ 	.byte	0x04, 0x11
        /*001a*/ 	.short	(.L_6 - .L_5)
	.align		4
.L_5:
        /*001c*/ 	.word	index@(_Z23compute_resting_lengthsP6float3PiS1_Pf)
        /*0020*/ 	.word	0x00000000


	//----- nvinfo : EIATTR_REGCOUNT
	.align		4
.L_6:
        /*0024*/ 	.byte	0x04, 0x2f
        /*0026*/ 	.short	(.L_8 - .L_7)
	.align		4
.L_7:
        /*0028*/ 	.word	index@(_Z20get_adjacency_matrixPK4int2PiS2_)
        /*002c*/ 	.word	0x0000001c


	//----- nvinfo : EIATTR_FRAME_SIZE
	.align		4
.L_8:
        /*0030*/ 	.byte	0x04, 0x11
        /*0032*/ 	.short	(.L_10 - .L_9)
	.align		4
.L_9:
        /*0034*/ 	.word	index@(_Z20get_adjacency_matrixPK4int2PiS2_)
        /*0038*/ 	.word	0x00000000


	//----- nvinfo : EIATTR_REGCOUNT
	.align		4
.L_10:
        /*003c*/ 	.byte	0x04, 0x2f
        /*003e*/ 	.short	(.L_12 - .L_11)
	.align		4
.L_11:
        /*0040*/ 	.word	index@(_Z18create_connectionsP4int2i)
        /*0044*/ 	.word	0x00000020


	//----- nvinfo : EIATTR_FRAME_SIZE
	.align		4
.L_12:
        /*0048*/ 	.byte	0x04, 0x11
        /*004a*/ 	.short	(.L_14 - .L_13)
	.align		4
.L_13:
        /*004c*/ 	.word	index@(_Z18create_connectionsP4int2i)
        /*0050*/ 	.word	0x00000000


	//----- nvinfo : EIATTR_REGCOUNT
	.align		4
.L_14:
        /*0054*/ 	.byte	0x04, 0x2f
        /*0056*/ 	.short	(.L_16 - .L_15)
	.align		4
.L_15:
        /*0058*/ 	.word	index@(_Z12create_facesP4int4)
        /*005c*/ 	.word	0x0000000c


	//----- nvinfo : EIATTR_FRAME_SIZE
	.align		4
.L_16:
        /*0060*/ 	.byte	0x04, 0x11
        /*0062*/ 	.short	(.L_18 - .L_17)
	.align		4
.L_17:
        /*0064*/ 	.word	index@(_Z12create_facesP4int4)
        /*0068*/ 	.word	0x00000000


	//----- nvinfo : EIATTR_REGCOUNT
	.align		4
.L_18:
        /*006c*/ 	.byte	0x04, 0x2f
        /*006e*/ 	.short	(.L_20 - .L_19)
	.align		4
.L_19:
        /*0070*/ 	.word	index@(_Z17create_geometriesP6float3ff)
        /*0074*/ 	.word	0x00000013


	//----- nvinfo : EIATTR_FRAME_SIZE
	.align		4
.L_20:
        /*0078*/ 	.byte	0x04, 0x11
        /*007a*/ 	.short	(.L_22 - .L_21)
	.align		4
.L_21:
        /*007c*/ 	.word	index@($__internal_0_$__cuda_sm3x_div_rn_noftz_f32_slowpath)
        /*0080*/ 	.word	0x00000020


	//----- nvinfo : EIATTR_FRAME_SIZE
	.align		4
.L_22:
        /*0084*/ 	.byte	0x04, 0x11
        /*0086*/ 	.short	(.L_24 - .L_23)
	.align		4
.L_23:
        /*0088*/ 	.word	index@(_Z17create_geometriesP6float3ff)
        /*008c*/ 	.word	0x00000020


	//----- nvinfo : EIATTR_MIN_STACK_SIZE
	.align		4
.L_24:
        /*0090*/ 	.byte	0x04, 0x12
        /*0092*/ 	.short	(.L_26 - .L_25)
	.align		4
.L_25:
        /*0094*/ 	.word	index@(_Z17create_geometriesP6float3ff)
        /*0098*/ 	.word	0x00000020


	//----- nvinfo : EIATTR_MIN_STACK_SIZE
	.align		4
.L_26:
        /*009c*/ 	.byte	0x04, 0x12
        /*009e*/ 	.short	(.L_28 - .L_27)
	.align		4
.L_27:
        /*00a0*/ 	.word	index@(_Z12create_facesP4int4)
        /*00a4*/ 	.word	0x00000000


	//----- nvinfo : EIATTR_MIN_STACK_SIZE
	.align		4
.L_28:
        /*00a8*/ 	.byte	0x04, 0x12
        /*00aa*/ 	.short	(.L_30 - .L_29)
	.align		4
.L_29:
        /*00ac*/ 	.word	index@(_Z18create_connectionsP4int2i)
        /*00b0*/ 	.word	0x00000000


	//----- nvinfo : EIATTR_MIN_STACK_SIZE
	.align		4
.L_30:
        /*00b4*/ 	.byte	0x04, 0x12
        /*00b6*/ 	.short	(.L_32 - .L_31)
	.align		4
.L_31:
        /*00b8*/ 	.word	index@(_Z20get_adjacency_matrixPK4int2PiS2_)
        /*00bc*/ 	.word	0x00000000


	//----- nvinfo : EIATTR_MIN_STACK_SIZE
	.align		4
.L_32:
        /*00c0*/ 	.byte	0x04, 0x12
        /*00c2*/ 	.short	(.L_34 - .L_33)
	.align		4
.L_33:
        /*00c4*/ 	.word	index@(_Z23compute_resting_lengthsP6float3PiS1_Pf)
        /*00c8*/ 	.word	0x00000000
.L_34:


//--------------------- .nv.compat                --------------------------
	.section	.nv.compat,"",@"SHT_CUDA_COMPAT_INFO"
	.align	4
        /*0000*/ 	.byte	0x02, 0x09, 0x00, 0x00, 0x02, 0x02, 0x01, 0x00, 0x02, 0x05, 0x05, 0x00, 0x03, 0x07, 0x01, 0x01
        /*0010*/ 	.byte	0x02, 0x03, 0x00, 0x00, 0x02, 0x06, 0x01, 0x00, 0x04, 0x0b, 0x08, 0x00, 0x01, 0x00, 0x00, 0x00
        /*0020*/ 	.byte	0x00, 0x00, 0x00, 0x00


//--------------------- .nv.info._Z17create_geometriesP6float3ff --------------------------
	.section	.nv.info._Z17create_geometriesP6float3ff,"",@"SHT_CUDA_INFO"
	.sectionflags	@""
	.align	4


	//----- nvinfo : EIATTR_CUDA_API_VERSION
	.align		4
        /*0000*/ 	.byte	0x04, 0x37
        /*0002*/ 	.short	(.L_36 - .L_35)
.L_35:
        /*0004*/ 	.word	0x00000082


	//----- nvinfo : EIATTR_KPARAM_INFO
	.align		4
.L_36:
        /*0008*/ 	.byte	0x04, 0x17
        /*000a*/ 	.short	(.L_38 - .L_37)
.L_37:
        /*000c*/ 	.word	0x00000000
        /*0010*/ 	.short	0x0002
        /*0012*/ 	.short	0x000c
        /*0014*/ 	.byte	0x00, 0xf0, 0x11, 0x00


	//----- nvinfo : EIATTR_KPARAM_INFO
	.align		4
.L_38:
        /*0018*/ 	.byte	0x04, 0x17
        /*001a*/ 	.short	(.L_40 - .L_39)
.L_39:
        /*001c*/ 	.word	0x00000000
        /*0020*/ 	.short	0x0001
        /*0022*/ 	.short	0x0008
        /*0024*/ 	.byte	0x00, 0xf0, 0x11, 0x00


	//----- nvinfo : EIATTR_KPARAM_INFO
	.align		4
.L_40:
        /*0028*/ 	.byte	0x04, 0x17
        /*002a*/ 	.short	(.L_42 - .L_41)
.L_41:
        /*002c*/ 	.word	0x00000000
        /*0030*/ 	.short	0x0000
        /*0032*/ 	.short	0x0000
        /*0034*/ 	.byte	0x00, 0xf5, 0x21, 0x00


	//----- nvinfo : EIATTR_SPARSE_MMA_MASK
	.align		4
.L_42:
        /*0038*/ 	.byte	0x03, 0x50
        /*003a*/ 	.short	0x0000


	//----- nvinfo : EIATTR_MAXREG_COUNT
	.align		4
        /*003c*/ 	.byte	0x03, 0x1b
        /*003e*/ 	.short	0x00ff


	//----- nvinfo : EIATTR_MERCURY_ISA_VERSION
	.align		4
        /*0040*/ 	.byte	0x03, 0x5f
        /*0042*/ 	.short	0x0101


	//----- nvinfo : EIATTR_VRC_CTA_INIT_COUNT
	.align		4
        /*0044*/ 	.byte	0x02, 0x4a
	.zero		1
	.zero		1


	//----- nvinfo : EIATTR_EXIT_INSTR_OFFSETS
	.align		4
        /*0048*/ 	.byte	0x04, 0x1c
        /*004a*/ 	.short	(.L_44 - .L_43)


	//   ....[0]....
.L_43:
        /*004c*/ 	.word	0x00000d40


	//----- nvinfo : EIATTR_CRS_STACK_SIZE
	.align		4
.L_44:
        /*0050*/ 	.byte	0x04, 0x1e
        /*0052*/ 	.short	(.L_46 - .L_45)
.L_45:
        /*0054*/ 	.word	0x00000000


	//----- nvinfo : EIATTR_CBANK_PARAM_SIZE
	.align		4
.L_46:
        /*0058*/ 	.byte	0x03, 0x19
        /*005a*/ 	.short	0x0010


	//----- nvinfo : EIATTR_PARAM_CBANK
	.align		4
        /*005c*/ 	.byte	0x04, 0x0a
        /*005e*/ 	.short	(.L_48 - .L_47)
	.align		4
.L_47:
        /*0060*/ 	.word	index@(.nv.constant0._Z17create_geometriesP6float3ff)
        /*0064*/ 	.short	0x0380
        /*0066*/ 	.short	0x0010


	//----- nvinfo : EIATTR_SW_WAR
	.align		4
.L_48:
        /*0068*/ 	.byte	0x04, 0x36
        /*006a*/ 	.short	(.L_50 - .L_49)
.L_49:
        /*006c*/ 	.word	0x00000008
.L_50:


//--------------------- .nv.info._Z12create_facesP4int4 --------------------------
	.section	.nv.info._Z12create_facesP4int4,"",@"SHT_CUDA_INFO"
	.sectionflags	@""
	.align	4


	//----- nvinfo : EIATTR_CUDA_API_VERSION
	.align		4
        /*0000*/ 	.byte	0x04, 0x37
        /*0002*/ 	.short	(.L_52 - .L_51)
.L_51:
        /*0004*/ 	.word	0x00000082


	//----- nvinfo : EIATTR_KPARAM_INFO
	.align		4
.L_52:
        /*0008*/ 	.byte	0x04, 0x17
        /*000a*/ 	.short	(.L_54 - .L_53)
.L_53:
        /*000c*/ 	.word	0x00000000
        /*0010*/ 	.short	0x0000
        /*0012*/ 	.short	0x0000
        /*0014*/ 	.byte	0x00, 0xf5, 0x21, 0x00


	//----- nvinfo : EIATTR_SPARSE_MMA_MASK
	.align		4
.L_54:
        /*0018*/ 	.byte	0x03, 0x50
        /*001a*/ 	.short	0x0000


	//----- nvinfo : EIATTR_MAXREG_COUNT
	.align		4
        /*001c*/ 	.byte	0x03, 0x1b
        /*001e*/ 	.short	0x00ff


	//----- nvinfo : EIATTR_MERCURY_ISA_VERSION
	.align		4
        /*0020*/ 	.byte	0x03, 0x5f
        /*0022*/ 	.short	0x0101


	//----- nvinfo : EIATTR_VRC_CTA_INIT_COUNT
	.align		4
        /*0024*/ 	.byte	0x02, 0x4a
	.zero		1
	.zero		1


	//----- nvinfo : EIATTR_EXIT_INSTR_OFFSETS
	.align		4
        /*0028*/ 	.byte	0x04, 0x1c
        /*002a*/ 	.short	(.L_56 - .L_55)


	//   ....[0]....
.L_55:
        /*002c*/ 	.word	0x00000100


	//----- nvinfo : EIATTR_CBANK_PARAM_SIZE
	.align		4
.L_56:
        /*0030*/ 	.byte	0x03, 0x19
        /*0032*/ 	.short	0x0008


	//----- nvinfo : EIATTR_PARAM_CBANK
	.align		4
        /*0034*/ 	.byte	0x04, 0x0a
        /*0036*/ 	.short	(.L_58 - .L_57)
	.align		4
.L_57:
        /*0038*/ 	.word	index@(.nv.constant0._Z12create_facesP4int4)
        /*003c*/ 	.short	0x0380
        /*003e*/ 	.short	0x0008


	//----- nvinfo : EIATTR_SW_WAR
	.align		4
.L_58:
        /*0040*/ 	.byte	0x04, 0x36
        /*0042*/ 	.short	(.L_60 - .L_59)
.L_59:
        /*0044*/ 	.word	0x00000008
.L_60:


//--------------------- .nv.info._Z18create_connectionsP4int2i --------------------------
	.section	.nv.info._Z18create_connectionsP4int2i,"",@"SHT_CUDA_INFO"
	.sectionflags	@""
	.align	4


	//----- nvinfo : EIATTR_CUDA_API_VERSION
	.align		4
        /*0000*/ 	.byte	0x04, 0x37
        /*0002*/ 	.short	(.L_62 - .L_61)
.L_61:
        /*0004*/ 	.word	0x00000082


	//----- nvinfo : EIATTR_KPARAM_INFO
	.align		4
.L_62:
        /*0008*/ 	.byte	0x04, 0x17
        /*000a*/ 	.short	(.L_64 - .L_63)
.L_63:
        /*000c*/ 	.word	0x00000000
        /*0010*/ 	.short	0x0001
        /*0012*/ 	.short	0x0008
        /*0014*/ 	.byte	0x00, 0xf0, 0x11, 0x00


	//----- nvinfo : EIATTR_KPARAM_INFO
	.align		4
.L_64:
        /*0018*/ 	.byte	0x04, 0x17
        /*001a*/ 	.short	(.L_66 - .L_65)
.L_65:
        /*001c*/ 	.word	0x00000000
        /*0020*/ 	.short	0x0000
        /*0022*/ 	.short	0x0000
        /*0024*/ 	.byte	0x00, 0xf5, 0x21, 0x00


	//----- nvinfo : EIATTR_SPARSE_MMA_MASK
	.align		4
.L_66:
        /*0028*/ 	.byte	0x03, 0x50
        /*002a*/ 	.short	0x0000


	//----- nvinfo : EIATTR_MAXREG_COUNT
	.align		4
        /*002c*/ 	.byte	0x03, 0x1b
        /*002e*/ 	.short	0x00ff


	//----- nvinfo : EIATTR_NUM_BARRIERS
	.align		4
        /*0030*/ 	.byte	0x02, 0x4c
        /*0032*/ 	.byte	0x01
	.zero		1


	//----- nvinfo : EIATTR_MERCURY_ISA_VERSION
	.align		4
        /*0034*/ 	.byte	0x03, 0x5f
        /*0036*/ 	.short	0x0101


	//----- nvinfo : EIATTR_VRC_CTA_INIT_COUNT
	.align		4
        /*0038*/ 	.byte	0x02, 0x4a
	.zero		1
	.zero		1


	//----- nvinfo : EIATTR_EXIT_INSTR_OFFSETS
	.align		4
        /*003c*/ 	.byte	0x04, 0x1c
        /*003e*/ 	.short	(.L_68 - .L_67)


	//   ....[0]....
.L_67:
        /*0040*/ 	.word	0x00000370


	//   ....[1]....
        /*0044*/ 	.word	0x00000430


	//   ....[2]....
        /*0048*/ 	.word	0x000004c0


	//----- nvinfo : EIATTR_CBANK_PARAM_SIZE
	.align		4
.L_68:
        /*004c*/ 	.byte	0x03, 0x19
        /*004e*/ 	.short	0x000c


	//----- nvinfo : EIATTR_PARAM_CBANK
	.align		4
        /*0050*/ 	.byte	0x04, 0x0a
        /*0052*/ 	.short	(.L_70 - .L_69)
	.align		4
.L_69:
        /*0054*/ 	.word	index@(.nv.constant0._Z18create_connectionsP4int2i)
        /*0058*/ 	.short	0x0380
        /*005a*/ 	.short	0x000c


	//----- nvinfo : EIATTR_SW_WAR
	.align		4
.L_70:
        /*005c*/ 	.byte	0x04, 0x36
        /*005e*/ 	.short	(.L_72 - .L_71)
.L_71:
        /*0060*/ 	.word	0x00000008
.L_72:


//--------------------- .nv.info._Z20get_adjacency_matrixPK4int2PiS2_ --------------------------
	.section	.nv.info._Z20get_adjacency_matrixPK4int2PiS2_,"",@"SHT_CUDA_INFO"
	.sectionflags	@""
	.align	4


	//----- nvinfo : EIATTR_CUDA_API_VERSION
	.align		4
        /*0000*/ 	.byte	0x04, 0x37
        /*0002*/ 	.short	(.L_74 - .L_73)
.L_73:
        /*0004*/ 	.word	0x00000082


	//----- nvinfo : EIATTR_KPARAM_INFO
	.align		4
.L_74:
        /*0008*/ 	.byte	0x04, 0x17
        /*000a*/ 	.short	(.L_76 - .L_75)
.L_75:
        /*000c*/ 	.word	0x00000000
        /*0010*/ 	.short	0x0002
        /*0012*/ 	.short	0x0010
        /*0014*/ 	.byte	0x00, 0xf5, 0x21, 0x00


	//----- nvinfo : EIATTR_KPARAM_INFO
	.align		4
.L_76:
        /*0018*/ 	.byte	0x04, 0x17
        /*001a*/ 	.short	(.L_78 - .L_77)
.L_77:
        /*001c*/ 	.word	0x00000000
        /*0020*/ 	.short	0x0001
        /*0022*/ 	.short	0x0008
        /*0024*/ 	.byte	0x00, 0xf5, 0x21, 0x00


	//----- nvinfo : EIATTR_KPARAM_INFO
	.align		4
.L_78:
        /*0028*/ 	.byte	0x04, 0x17
        /*002a*/ 	.short	(.L_80 - .L_79)
.L_79:
        /*002c*/ 	.word	0x00000000
        /*0030*/ 	.short	0x0000
        /*0032*/ 	.short	0x0000
        /*0034*/ 	.byte	0x00, 0xf5, 0x21, 0x00


	//----- nvinfo : EIATTR_SPARSE_MMA_MASK
	.align		4
.L_80:
        /*0038*/ 	.byte	0x03, 0x50
        /*003a*/ 	.short	0x0000


	//----- nvinfo : EIATTR_MAXREG_COUNT
	.align		4
        /*003c*/ 	.byte	0x03, 0x1b
        /*003e*/ 	.short	0x00ff


	//----- nvinfo : EIATTR_NUM_BARRIERS
	.align		4
        /*0040*/ 	.byte	0x02, 0x4c
        /*0042*/ 	.byte	0x01
	.zero		1


	//----- nvinfo : EIATTR_MERCURY_ISA_VERSION
	.align		4
        /*0044*/ 	.byte	0x03, 0x5f
        /*0046*/ 	.short	0x0101


	//----- nvinfo : EIATTR_VRC_CTA_INIT_COUNT
	.align		4
        /*0048*/ 	.byte	0x02, 0x4a
	.zero		1
	.zero		1


	//----- nvinfo : EIATTR_EXIT_INSTR_OFFSETS
	.align		4
        /*004c*/ 	.byte	0x04, 0x1c
        /*004e*/ 	.short	(.L_82 - .L_81)


	//   ....[0]....
.L_81:
        /*0050*/ 	.word	0x00000670


	//   ....[1]....
        /*0054*/ 	.word	0x00000720


	//----- nvinfo : EIATTR_CRS_STACK_SIZE
	.align		4
.L_82:
        /*0058*/ 	.byte	0x04, 0x1e
        /*005a*/ 	.short	(.L_84 - .L_83)
.L_83:
        /*005c*/ 	.word	0x00000000


	//----- nvinfo : EIATTR_CBANK_PARAM_SIZE
	.align		4
.L_84:
        /*0060*/ 	.byte	0x03, 0x19
        /*0062*/ 	.short	0x0018


	//----- nvinfo : EIATTR_PARAM_CBANK
	.align		4
        /*0064*/ 	.byte	0x04, 0x0a
        /*0066*/ 	.short	(.L_86 - .L_85)
	.align		4
.L_85:
        /*0068*/ 	.word	index@(.nv.constant0._Z20get_adjacency_matrixPK4int2PiS2_)
        /*006c*/ 	.short	0x0380
        /*006e*/ 	.short	0x0018


	//----- nvinfo : EIATTR_SW_WAR
	.align		4
.L_86:
        /*0070*/ 	.byte	0x04, 0x36
        /*0072*/ 	.short	(.L_88 - .L_87)
.L_87:
        /*0074*/ 	.word	0x00000008
.L_88:


//--------------------- .nv.info._Z23compute_resting_lengthsP6float3PiS1_Pf --------------------------
	.section	.nv.info._Z23compute_resting_lengthsP6float3PiS1_Pf,"",@"SHT_CUDA_INFO"
	.sectionflags	@""
	.align	4


	//----- nvinfo : EIATTR_CUDA_API_VERSION
	.align		4
        /*0000*/ 	.byte	0x04, 0x37
        /*0002*/ 	.short	(.L_90 - .L_89)
.L_89:
        /*0004*/ 	.word	0x00000082


	//----- nvinfo : EIATTR_KPARAM_INFO
	.align		4
.L_90:
        /*0008*/ 	.byte	0x04, 0x17
        /*000a*/ 	.short	(.L_92 - .L_91)
.L_91:
        /*000c*/ 	.word	0x00000000
        /*0010*/ 	.short	0x0003
        /*0012*/ 	.short	0x0018
        /*0014*/ 	.byte	0x00, 0xf5, 0x21, 0x00


	//----- nvinfo : EIATTR_KPARAM_INFO
	.align		4
.L_92:
        /*0018*/ 	.byte	0x04, 0x17
        /*001a*/ 	.short	(.L_94 - .L_93)
.L_93:
        /*001c*/ 	.word	0x00000000
        /*0020*/ 	.short	0x0002
        /*0022*/ 	.short	0x0010
        /*0024*/ 	.byte	0x00, 0xf5, 0x21, 0x00


	//----- nvinfo : EIATTR_KPARAM_INFO
	.align		4
.L_94:
        /*0028*/ 	.byte	0x04, 0x17
        /*002a*/ 	.short	(.L_96 - .L_95)
.L_95:
        /*002c*/ 	.word	0x00000000
        /*0030*/ 	.short	0x0001
        /*0032*/ 	.short	0x0008
        /*0034*/ 	.byte	0x00, 0xf5, 0x21, 0x00


	//----- nvinfo : EIATTR_KPARAM_INFO
	.align		4
.L_96:
        /*0038*/ 	.byte	0x04, 0x17
        /*003a*/ 	.short	(.L_98 - .L_97)
.L_97:
        /*003c*/ 	.word	0x00000000
        /*0040*/ 	.short	0x0000
        /*0042*/ 	.short	0x0000
        /*0044*/ 	.byte	0x00, 0xf5, 0x21, 0x00


	//----- nvinfo : EIATTR_SPARSE_MMA_MASK
	.align		4
.L_98:
        /*0048*/ 	.byte	0x03, 0x50
        /*004a*/ 	.short	0x0000


	//----- nvinfo : EIATTR_MAXREG_COUNT
	.align		4
        /*004c*/ 	.byte	0x03, 0x1b
        /*004e*/ 	.short	0x00ff


	//----- nvinfo : EIATTR_MERCURY_ISA_VERSION
	.align		4
        /*0050*/ 	.byte	0x03, 0x5f
        /*0052*/ 	.short	0x0101


	//----- nvinfo : EIATTR_VRC_CTA_INIT_COUNT
	.align		4
        /*0054*/ 	.byte	0x02, 0x4a
	.zero		1
	.zero		1


	//----- nvinfo : EIATTR_EXIT_INSTR_OFFSETS
	.align		4
        /*0058*/ 	.byte	0x04, 0x1c
        /*005a*/ 	.short	(.L_100 - .L_99)


	//   ....[0]....
.L_99:
        /*005c*/ 	.word	0x000000b0


	//   ....[1]....
        /*0060*/ 	.word	0x00000350


	//----- nvinfo : EIATTR_CRS_STACK_SIZE
	.align		4
.L_100:
        /*0064*/ 	.byte	0x04, 0x1e
        /*0066*/ 	.short	(.L_102 - .L_101)
.L_101:
        /*0068*/ 	.word	0x00000000


	//----- nvinfo : EIATTR_CBANK_PARAM_SIZE
	.align		4
.L_102:
        /*006c*/ 	.byte	0x03, 0x19
        /*006e*/ 	.short	0x0020


	//----- nvinfo : EIATTR_PARAM_CBANK
	.align		4
        /*0070*/ 	.byte	0x04, 0x0a
        /*0072*/ 	.short	(.L_104 - .L_103)
	.align		4
.L_103:
        /*0074*/ 	.word	index@(.nv.constant0._Z23compute_resting_lengthsP6float3PiS1_Pf)
        /*0078*/ 	.short	0x0380
        /*007a*/ 	.short	0x0020


	//----- nvinfo : EIATTR_SW_WAR
	.align		4
.L_104:
        /*007c*/ 	.byte	0x04, 0x36
        /*007e*/ 	.short	(.L_106 - .L_105)
.L_105:
        /*0080*/ 	.word	0x00000008
.L_106:


//--------------------- .nv.callgraph             --------------------------
	.section	.nv.callgraph,"",@"SHT_CUDA_CALLGRAPH"
	.align	4
	.sectionentsize	8
	.align		4
        /*0000*/ 	.word	0x00000000
	.align		4
        /*0004*/ 	.word	0xffffffff
	.align		4
        /*0008*/ 	.word	0x00000000
	.align		4
        /*000c*/ 	.word	0xfffffffe
	.align		4
        /*0010*/ 	.word	0x00000000
	.align		4
        /*0014*/ 	.word	0xfffffffd
	.align		4
        /*0018*/ 	.word	0x00000000
	.align		4
        /*001c*/ 	.word	0xfffffffc


//--------------------- .nv.constant4             --------------------------
	.section	.nv.constant4,"a",@progbits
	.align	8
	.align		8
.nv.constant4:
        /*0000*/ 	.dword	__cudart_i2opi_f


//--------------------- .text._Z17create_geometriesP6float3ff --------------------------
	.section	.text._Z17create_geometriesP6float3ff,"ax",@progbits
	.align	128
        .global         _Z17create_geometriesP6float3ff
        .type           _Z17create_geometriesP6float3ff,@function
        .size           _Z17create_geometriesP6float3ff,(.L_x_37 - _Z17create_geometriesP6float3ff)
        .other          _Z17create_geometriesP6float3ff,@"STO_CUDA_ENTRY STV_DEFAULT"
_Z17create_geometriesP6float3ff:
.text._Z17create_geometriesP6float3ff:
[----:B------:R-:W0:Y:S01]  /*0000*/  LDC R1, c[0x0][0x37c] ;  /* 0x0000df00ff017b82 */ /* 0x000e220000000800 */
[----:B------:R-:W1:Y:S01]  /*0010*/  LDCU UR6, c[0x0][0x360] ;  /* 0x00006c00ff0677ac */ /* 0x000e620008000800 */
[----:B------:R-:W2:Y:S06]  /*0020*/  S2R R5, SR_TID.X ;  /* 0x0000000000057919 */ /* 0x000eac0000002100 */
[----:B------:R-:W3:Y:S01]  /*0030*/  S2UR UR7, SR_CTAID.X ;  /* 0x00000000000779c3 */ /* 0x000ee20000002500 */
[----:B0-----:R-:W-:Y:S01]  /*0040*/  VIADD R1, R1, 0xffffffe0 ;  /* 0xffffffe001017836 */ /* 0x001fe20000000000 */
[----:B------:R-:W-:-:S02]  /*0050*/  UMOV UR4, 0x40c90fdb ;  /* 0x40c90fdb00047882 */ /* 0x000fc40000000000 */
[----:B------:R-:W-:Y:S01]  /*0060*/  IMAD.U32 R4, RZ, RZ, UR4 ;  /* 0x00000004ff047e24 */ /* 0x000fe2000f8e00ff */
[----:B-1----:R-:W-:-:S04]  /*0070*/  I2FP.F32.U32 R3, UR6 ;  /* 0x0000000600037c45 */ /* 0x002fc80008201000 */
[----:B------:R-:W0:Y:S08]  /*0080*/  MUFU.RCP R0, R3 ;  /* 0x0000000300007308 */ /* 0x000e300000001000 */
[----:B------:R-:W1:Y:S01]  /*0090*/  FCHK P0, R4, R3 ;  /* 0x0000000304007302 */ /* 0x000e620000000000 */
[----:B0-----:R-:W-:-:S04]  /*00a0*/  FFMA R7, -R3, R0, 1 ;  /* 0x3f80000003077423 */ /* 0x001fc80000000100 */
[----:B------:R-:W-:-:S04]  /*00b0*/  FFMA R0, R0, R7, R0 ;  /* 0x0000000700007223 */ /* 0x000fc80000000000 */
[----:B------:R-:W-:-:S04]  /*00c0*/  FFMA R2, R0, 6.2831854820251464844, RZ ;  /* 0x40c90fdb00027823 */ /* 0x000fc800000000ff */
[----:B------:R-:W-:-:S04]  /*00d0*/  FFMA R7, -R3, R2, 6.2831854820251464844 ;  /* 0x40c90fdb03077423 */ /* 0x000fc80000000102 */
[----:B------:R-:W-:Y:S01]  /*00e0*/  FFMA R10, R0, R7, R2 ;  /* 0x00000007000a7223 */ /* 0x000fe20000000002 */
[----:B-123--:R-:W-:Y:S06]  /*00f0*/  @!P0 BRA `(.L_x_0) ;  /* 0x0000000000108947 */ /* 0x00efec0003800000 */
[----:B------:R-:W-:Y:S01]  /*0100*/  IMAD.MOV.U32 R0, RZ, RZ, 0x40c90fdb ;  /* 0x40c90fdbff007424 */ /* 0x000fe200078e00ff */
[----:B------:R-:W-:-:S07]  /*0110*/  MOV R10, 0x130 ;  /* 0x00000130000a7802 */ /* 0x000fce0000000f00 */
[----:B------:R-:W-:Y:S05]  /*0120*/  CALL.REL.NOINC `($__internal_0_$__cuda_sm3x_div_rn_noftz_f32_slowpath) ;  /* 0x0000000c00087944 */ /* 0x000fea0003c00000 */
[----:B------:R-:W-:-:S07]  /*0130*/  IMAD.MOV.U32 R10, RZ, RZ, R0 ;  /* 0x000000ffff0a7224 */ /* 0x000fce00078e0000 */
.L_x_0:
[----:B------:R-:W-:Y:S01]  /*0140*/  I2FP.F32.U32 R3, R5 ;  /* 0x0000000500037245 */ /* 0x000fe20000201000 */
[----:B------:R-:W0:Y:S01]  /*0150*/  LDCU.64 UR8, c[0x0][0x358] ;  /* 0x00006b00ff0877ac */ /* 0x000e220008000a00 */
[----:B------:R-:W-:Y:S03]  /*0160*/  BSSY.RECONVERGENT B0, `(.L_x_1) ;  /* 0x000003d000007945 */ /* 0x000fe60003800200 */
[----:B------:R-:W-:-:S04]  /*0170*/  FMUL R10, R3, R10 ;  /* 0x0000000a030a7220 */ /* 0x000fc80000400000 */
[C---:B------:R-:W-:Y:S01]  /*0180*/  FMUL R0, R10.reuse, 0.63661974668502807617 ;  /* 0x3f22f9830a007820 */ /* 0x040fe20000400000 */
[----:B------:R-:W-:-:S05]  /*0190*/  FSETP.GE.AND P0, PT, |R10|, 105615, PT ;  /* 0x47ce47800a00780b */ /* 0x000fca0003f06200 */
[----:B------:R-:W1:Y:S02]  /*01a0*/  F2I.NTZ R0, R0 ;  /* 0x0000000000007305 */ /* 0x000e640000203100 */
[----:B-1----:R-:W-:Y:S01]  /*01b0*/  I2FP.F32.S32 R11, R0 ;  /* 0x00000000000b7245 */ /* 0x002fe20000201400 */
[----:B------:R-:W-:-:S04]  /*01c0*/  IMAD.MOV.U32 R12, RZ, RZ, R0 ;  /* 0x000000ffff0c7224 */ /* 0x000fc800078e0000 */
[----:B------:R-:W-:-:S04]  /*01d0*/  FFMA R2, R11, -1.5707962512969970703, R10 ;  /* 0xbfc90fda0b027823 */ /* 0x000fc8000000000a */
[----:B------:R-:W-:-:S04]  /*01e0*/  FFMA R2, R11, -7.5497894158615963534e-08, R2 ;  /* 0xb3a221680b027823 */ /* 0x000fc80000000002 */
[----:B------:R-:W-:-:S04]  /*01f0*/  FFMA R11, R11, -5.3903029534742383927e-15, R2 ;  /* 0xa7c234c50b0b7823 */ /* 0x000fc80000000002 */
[----:B------:R-:W-:Y:S01]  /*0200*/  IMAD.MOV.U32 R2, RZ, RZ, R11 ;  /* 0x000000ffff027224 */ /* 0x000fe200078e000b */
[----:B0-----:R-:W-:Y:S06]  /*0210*/  @!P0 BRA `(.L_x_2) ;  /* 0x0000000000c48947 */ /* 0x001fec0003800000 */
[----:B------:R-:W-:-:S13]  /*0220*/  FSETP.NEU.AND P0, PT, |R10|, +INF , PT ;  /* 0x7f8000000a00780b */ /* 0x000fda0003f0d200 */
[----:B------:R-:W-:Y:S01]  /*0230*/  @!P0 FMUL R2, RZ, R10 ;  /* 0x0000000aff028220 */ /* 0x000fe20000400000 */
[----:B------:R-:W-:Y:S01]  /*0240*/  @!P0 IMAD.MOV.U32 R0, RZ, RZ, RZ ;  /* 0x000000ffff008224 */ /* 0x000fe200078e00ff */
[----:B------:R-:W-:Y:S06]  /*0250*/  @!P0 BRA `(.L_x_2) ;  /* 0x0000000000b48947 */ /* 0x000fec0003800000 */
[----:B------:R-:W-:Y:S01]  /*0260*/  IMAD.SHL.U32 R2, R10, 0x100, RZ ;  /* 0x000001000a027824 */ /* 0x000fe200078e00ff */
[----:B------:R-:W0:Y:S01]  /*0270*/  LDCU.64 UR10, c[0x4][URZ] ;  /* 0x01000000ff0a77ac */ /* 0x000e220008000a00 */
[----:B------:R-:W-:Y:S02]  /*0280*/  IMAD.MOV.U32 R6, RZ, RZ, RZ ;  /* 0x000000ffff067224 */ /* 0x000fe400078e00ff */
[----:B------:R-:W-:Y:S01]  /*0290*/  IMAD.MOV.U32 R0, RZ, RZ, R1 ;  /* 0x000000ffff007224 */ /* 0x000fe200078e0001 */
[----:B------:R-:W-:Y:S01]  /*02a0*/  LOP3.LUT R13, R2, 0x80000000, RZ, 0xfc, !PT ;  /* 0x80000000020d7812 */ /* 0x000fe200078efcff */
[----:B------:R-:W-:Y:S01]  /*02b0*/  UMOV UR5, URZ ;  /* 0x000000ff00057c82 */ /* 0x000fe20008000000 */
[----:B------:R-:W-:-:S05]  /*02c0*/  UMOV UR4, URZ ;  /* 0x000000ff00047c82 */ /* 0x000fca0008000000 */
.L_x_3:
[----:B0-----:R-:W-:Y:S02]  /*02d0*/  IMAD.U32 R8, RZ, RZ, UR10 ;  /* 0x0000000aff087e24 */ /* 0x001fe4000f8e00ff */
[----:B------:R-:W-:-:S05]  /*02e0*/  IMAD.U32 R9, RZ, RZ, UR11 ;  /* 0x0000000bff097e24 */ /* 0x000fca000f8e00ff */
[----:B------:R-:W2:Y:S01]  /*02f0*/  LDG.E.CONSTANT R2, desc[UR8][R8.64] ;  /* 0x0000000808027981 */ /* 0x000ea2000c1e9900 */
[----:B------:R-:W-:Y:S02]  /*0300*/  UIADD3 UR10, UP0, UPT, UR10, 0x4, URZ ;  /* 0x000000040a0a7890 */ /* 0x000fe4000ff1e0ff */
[----:B------:R-:W-:Y:S02]  /*0310*/  UIADD3 UR4, UPT, UPT, UR4, 0x1, URZ ;  /* 0x0000000104047890 */ /* 0x000fe4000fffe0ff */
[----:B------:R-:W-:Y:S02]  /*0320*/  UIADD3.X UR11, UPT, UPT, URZ, UR11, URZ, UP0, !UPT ;  /* 0x0000000bff0b7290 */ /* 0x000fe400087fe4ff */
[----:B------:R-:W-:Y:S01]  /*0330*/  UISETP.NE.AND UP0, UPT, UR4, 0x6, UPT ;  /* 0x000000060400788c */ /* 0x000fe2000bf05270 */
[----:B--2---:R-:W-:-:S03]  /*0340*/  IMAD.WIDE.U32 R2, R2, R13, RZ ;  /* 0x0000000d02027225 */ /* 0x004fc600078e00ff */
[----:B------:R-:W-:-:S04]  /*0350*/  IADD3 R7, P0, PT, R2, R6, RZ ;  /* 0x0000000602077210 */ /* 0x000fc80007f1e0ff */
[----:B------:R-:W-:Y:S01]  /*0360*/  IADD3.X R6, PT, PT, R3, UR5, RZ, P0, !PT ;  /* 0x0000000503067c10 */ /* 0x000fe200087fe4ff */
[----:B------:R0:W-:Y:S02]  /*0370*/  STL [R0], R7 ;  /* 0x0000000700007387 */ /* 0x0001e40000100800 */
[----:B0-----:R-:W-:Y:S01]  /*0380*/  VIADD R0, R0, 0x4 ;  /* 0x0000000400007836 */ /* 0x001fe20000000000 */
[----:B------:R-:W-:Y:S06]  /*0390*/  BRA.U UP0, `(.L_x_3) ;  /* 0xfffffffd00cc7547 */ /* 0x000fec000b83ffff */
[----:B------:R-:W-:Y:S01]  /*03a0*/  SHF.R.U32.HI R0, RZ, 0x17, R10 ;  /* 0x00000017ff007819 */ /* 0x000fe2000001160a */
[----:B------:R0:W-:Y:S03]  /*03b0*/  STL [R1+0x18], R6 ;  /* 0x0000180601007387 */ /* 0x0001e60000100800 */
[C---:B------:R-:W-:Y:S01]  /*03c0*/  LOP3.LUT P0, R4, R0.reuse, 0x1f, RZ, 0xc0, !PT ;  /* 0x0000001f00047812 */ /* 0x040fe2000780c0ff */
[----:B------:R-:W-:-:S05]  /*03d0*/  VIADD R2, R0, 0xffffff80 ;  /* 0xffffff8000027836 */ /* 0x000fca0000000000 */
[----:B------:R-:W-:-:S05]  /*03e0*/  SHF.R.U32.HI R0, RZ, 0x5, R2 ;  /* 0x00000005ff007819 */ /* 0x000fca0000011602 */
[----:B------:R-:W-:-:S05]  /*03f0*/  IMAD R13, R0, -0x4, R1 ;  /* 0xfffffffc000d7824 */ /* 0x000fca00078e0201 */
[----:B------:R-:W2:Y:S04]  /*0400*/  LDL R0, [R13+0x18] ;  /* 0x000018000d007983 */ /* 0x000ea80000100800 */
[----:B------:R-:W2:Y:S04]  /*0410*/  LDL R3, [R13+0x14] ;  /* 0x000014000d037983 */ /* 0x000ea80000100800 */
[----:B------:R-:W3:Y:S01]  /*0420*/  @P0 LDL R2, [R13+0x10] ;  /* 0x000010000d020983 */ /* 0x000ee20000100800 */
[----:B------:R-:W-:Y:S01]  /*0430*/  UMOV UR4, 0x54442d19 ;  /* 0x54442d1900047882 */ /* 0x000fe20000000000 */
[----:B------:R-:W-:Y:S01]  /*0440*/  UMOV UR5, 0x3bf921fb ;  /* 0x3bf921fb00057882 */ /* 0x000fe20000000000 */
[----:B--2---:R-:W-:-:S02]  /*0450*/  @P0 SHF.L.W.U32.HI R0, R3, R4, R0 ;  /* 0x0000000403000219 */ /* 0x004fc40000010e00 */
[----:B---3--:R-:W-:-:S04]  /*0460*/  @P0 SHF.L.W.U32.HI R3, R2, R4, R3 ;  /* 0x0000000402030219 */ /* 0x008fc80000010e03 */
[C---:B------:R-:W-:Y:S01]  /*0470*/  SHF.L.W.U32.HI R2, R3.reuse, 0x2, R0 ;  /* 0x0000000203027819 */ /* 0x040fe20000010e00 */
[----:B------:R-:W-:-:S03]  /*0480*/  IMAD.SHL.U32 R3, R3, 0x4, RZ ;  /* 0x0000000403037824 */ /* 0x000fc600078e00ff */
[----:B------:R-:W-:Y:S02]  /*0490*/  SHF.R.S32.HI R4, RZ, 0x1f, R2 ;  /* 0x0000001fff047819 */ /* 0x000fe40000011402 */
[----:B------:R-:W-:Y:S02]  /*04a0*/  ISETP.GE.AND P0, PT, R2, RZ, PT ;  /* 0x000000ff0200720c */ /* 0x000fe40003f06270 */
[C---:B------:R-:W-:Y:S02]  /*04b0*/  LOP3.LUT R8, R4.reuse, R3, RZ, 0x3c, !PT ;  /* 0x0000000304087212 */ /* 0x040fe400078e3cff */
[----:B------:R-:W-:Y:S02]  /*04c0*/  LOP3.LUT R9, R4, R2, RZ, 0x3c, !PT ;  /* 0x0000000204097212 */ /* 0x000fe400078e3cff */
[----:B------:R-:W-:-:S04]  /*04d0*/  SHF.R.U32.HI R3, RZ, 0x1e, R0 ;  /* 0x0000001eff037819 */ /* 0x000fc80000011600 */
[----:B------:R-:W0:Y:S01]  /*04e0*/  I2F.F64.S64 R8, R8 ;  /* 0x0000000800087312 */ /* 0x000e220000301c00 */
[----:B------:R-:W-:Y:S01]  /*04f0*/  LEA.HI R0, R2, R3, RZ, 0x1 ;  /* 0x0000000302007211 */ /* 0x000fe200078f08ff */
[----:B0-----:R-:W-:-:S10]  /*0500*/  DMUL R6, R8, UR4 ;  /* 0x0000000408067c28 */ /* 0x001fd40008000000 */
[----:B------:R-:W0:Y:S02]  /*0510*/  F2F.F32.F64 R6, R6 ;  /* 0x0000000600067310 */ /* 0x000e240000301000 */
[----:B0-----:R-:W-:-:S07]  /*0520*/  FSEL R2, -R6, R6, !P0 ;  /* 0x0000000606027208 */ /* 0x001fce0004000100 */
.L_x_2:
[----:B------:R-:W-:Y:S05]  /*0530*/  BSYNC.RECONVERGENT B0 ;  /* 0x0000000000007941 */ /* 0x000fea0003800200 */
.L_x_1:
[----:B------:R-:W-:Y:S01]  /*0540*/  LOP3.LUT R6, R0, 0x1, RZ, 0xc0, !PT ;  /* 0x0000000100067812 */ /* 0x000fe200078ec0ff */
[----:B------:R-:W-:Y:S02]  /*0550*/  IMAD.MOV.U32 R13, RZ, RZ, 0x37cbac00 ;  /* 0x37cbac00ff0d7424 */ /* 0x000fe400078e00ff */
[----:B------:R-:W-:Y:S01]  /*0560*/  FMUL R3, R2, R2 ;  /* 0x0000000202037220 */ /* 0x000fe20000400000 */
[----:B------:R-:W-:Y:S01]  /*0570*/  VIADD R7, R0, 0x1 ;  /* 0x0000000100077836 */ /* 0x000fe20000000000 */
[----:B------:R-:W-:Y:S01]  /*0580*/  ISETP.NE.U32.AND P0, PT, R6, 0x1, PT ;  /* 0x000000010600780c */ /* 0x000fe20003f05070 */
[----:B------:R-:W-:Y:S02]  /*0590*/  IMAD.MOV.U32 R6, RZ, RZ, 0x3c0885e4 ;  /* 0x3c0885e4ff067424 */ /* 0x000fe400078e00ff */
[----:B------:R-:W-:Y:S01]  /*05a0*/  FFMA R4, R3, R13, -0.0013887860113754868507 ;  /* 0xbab607ed03047423 */ /* 0x000fe2000000000d */
[----:B------:R-:W0:Y:S01]  /*05b0*/  LDCU UR12, c[0x0][0x38c] ;  /* 0x00007180ff0c77ac */ /* 0x000e220008000800 */
[----:B------:R-:W-:Y:S01]  /*05c0*/  LOP3.LUT P1, RZ, R7, 0x2, RZ, 0xc0, !PT ;  /* 0x0000000207ff7812 */ /* 0x000fe2000782c0ff */
[----:B------:R-:W-:Y:S01]  /*05d0*/  BSSY.RECONVERGENT B0, `(.L_x_4) ;  /* 0x0000041000007945 */ /* 0x000fe20003800200 */
[----:B------:R-:W-:Y:S01]  /*05e0*/  FSEL R0, R6, 0.041666727513074874878, !P0 ;  /* 0x3d2aaabb06007808 */ /* 0x000fe20004000000 */
[----:B------:R-:W-:Y:S01]  /*05f0*/  IMAD.MOV.U32 R6, RZ, RZ, 0x3e2aaaa8 ;  /* 0x3e2aaaa8ff067424 */ /* 0x000fe200078e00ff */
[----:B------:R-:W-:-:S04]  /*0600*/  FSEL R4, R4, -0.00019574658654164522886, P0 ;  /* 0xb94d415304047808 */ /* 0x000fc80000000000 */
[----:B------:R-:W-:Y:S01]  /*0610*/  FSEL R6, -R6, -0.4999999701976776123, !P0 ;  /* 0xbeffffff06067808 */ /* 0x000fe20004000100 */
[C---:B------:R-:W-:Y:S01]  /*0620*/  FFMA R4, R3.reuse, R4, R0 ;  /* 0x0000000403047223 */ /* 0x040fe20000000000 */
[----:B------:R-:W-:Y:S02]  /*0630*/  FSEL R0, R2, 1, !P0 ;  /* 0x3f80000002007808 */ /* 0x000fe40004000000 */
[----:B------:R-:W-:Y:S01]  /*0640*/  FSETP.GE.AND P0, PT, |R10|, 105615, PT ;  /* 0x47ce47800a00780b */ /* 0x000fe20003f06200 */
[C---:B------:R-:W-:Y:S01]  /*0650*/  FFMA R4, R3.reuse, R4, R6 ;  /* 0x0000000403047223 */ /* 0x040fe20000000006 */
[----:B------:R-:W-:Y:S01]  /*0660*/  I2FP.F32.U32 R2, UR7 ;  /* 0x0000000700027c45 */ /* 0x000fe20008201000 */
[----:B------:R-:W-:-:S04]  /*0670*/  FFMA R3, R3, R0, RZ ;  /* 0x0000000003037223 */ /* 0x000fc800000000ff */
[----:B------:R-:W-:-:S04]  /*0680*/  FFMA R0, R3, R4, R0 ;  /* 0x0000000403007223 */ /* 0x000fc80000000000 */
[----:B------:R-:W-:-:S04]  /*0690*/  @P1 FADD R0, RZ, -R0 ;  /* 0x80000000ff001221 */ /* 0x000fc80000000000 */
[----:B0-----:R-:W-:-:S04]  /*06a0*/  FMUL R7, R0, UR12 ;  /* 0x0000000c00077c20 */ /* 0x001fc80008400000 */
[----:B------:R-:W-:Y:S01]  /*06b0*/  FFMA R7, R2, 2, R7 ;  /* 0x4000000002077823 */ /* 0x000fe20000000007 */
[----:B------:R-:W-:Y:S06]  /*06c0*/  @!P0 BRA `(.L_x_5) ;  /* 0x0000000000c48947 */ /* 0x000fec0003800000 */
        /* <DEDUP_REMOVED lines=11> */
.L_x_6:
        /* <DEDUP_REMOVED lines=11> */
[----:B0-----:R-:W-:Y:S01]  /*0830*/  IADD3 R0, PT, PT, R0, 0x4, RZ ;  /* 0x0000000400007810 */ /* 0x001fe20007ffe0ff */
        /* <DEDUP_REMOVED lines=21> */
[----:B------:R-:W1:Y:S01]  /*0990*/  I2F.F64.S64 R8, R8 ;  /* 0x0000000800087312 */ /* 0x000e620000301c00 */
[----:B------:R-:W-:Y:S01]  /*09a0*/  LEA.HI R12, R2, R3, RZ, 0x1 ;  /* 0x00000003020c7211 */ /* 0x000fe200078f08ff */
[----:B-1----:R-:W-:-:S10]  /*09b0*/  DMUL R14, R8, UR4 ;  /* 0x00000004080e7c28 */ /* 0x002fd40008000000 */
[----:B------:R-:W1:Y:S02]  /*09c0*/  F2F.F32.F64 R14, R14 ;  /* 0x0000000e000e7310 */ /* 0x000e640000301000 */
[----:B01----:R-:W-:-:S07]  /*09d0*/  FSEL R11, -R14, R14, !P0 ;  /* 0x0000000e0e0b7208 */ /* 0x003fce0004000100 */
.L_x_5:
[----:B------:R-:W-:Y:S05]  /*09e0*/  BSYNC.RECONVERGENT B0 ;  /* 0x0000000000007941 */ /* 0x000fea0003800200 */
.L_x_4:
[----:B------:R-:W0:Y:S01]  /*09f0*/  LDCU UR4, c[0x0][0x364] ;  /* 0x00006c80ff0477ac */ /* 0x000e220008000800 */
[----:B------:R-:W1:Y:S01]  /*0a00*/  S2R R4, SR_CTAID.Y ;  /* 0x0000000000047919 */ /* 0x000e620000002600 */
[----:B------:R-:W-:Y:S01]  /*0a10*/  FMUL R2, R11, R11 ;  /* 0x0000000b0b027220 */ /* 0x000fe20000400000 */
[----:B------:R-:W-:Y:S01]  /*0a20*/  LOP3.LUT R0, R12, 0x1, RZ, 0xc0, !PT ;  /* 0x000000010c007812 */ /* 0x000fe200078ec0ff */
[----:B------:R-:W2:Y:S01]  /*0a30*/  LDCU UR5, c[0x0][0x388] ;  /* 0x00007100ff0577ac */ /* 0x000ea20008000800 */
[----:B------:R-:W-:Y:S02]  /*0a40*/  IMAD.MOV.U32 R9, RZ, RZ, 0x3d2aaabb ;  /* 0x3d2aaabbff097424 */ /* 0x000fe400078e00ff */
[----:B------:R-:W-:Y:S01]  /*0a50*/  FFMA R13, R2, R13, -0.0013887860113754868507 ;  /* 0xbab607ed020d7423 */ /* 0x000fe2000000000d */
[----:B------:R-:W-:Y:S01]  /*0a60*/  ISETP.NE.U32.AND P0, PT, R0, 0x1, PT ;  /* 0x000000010000780c */ /* 0x000fe20003f05070 */
[----:B------:R-:W3:Y:S01]  /*0a70*/  S2R R6, SR_TID.Y ;  /* 0x0000000000067919 */ /* 0x000ee20000002200 */
[----:B------:R-:W-:Y:S01]  /*0a80*/  IMAD.MOV.U32 R0, RZ, RZ, 0x3effffff ;  /* 0x3effffffff007424 */ /* 0x000fe200078e00ff */
[----:B------:R-:W-:-:S02]  /*0a90*/  LOP3.LUT P1, RZ, R12, 0x2, RZ, 0xc0, !PT ;  /* 0x000000020cff7812 */ /* 0x000fc4000782c0ff */
[----:B------:R-:W-:Y:S02]  /*0aa0*/  FSEL R13, R13, -0.00019574658654164522886, !P0 ;  /* 0xb94d41530d0d7808 */ /* 0x000fe40004000000 */
[----:B------:R-:W-:Y:S02]  /*0ab0*/  FSEL R9, R9, 0.0083327032625675201416, !P0 ;  /* 0x3c0885e409097808 */ /* 0x000fe40004000000 */
[----:B0-----:R-:W-:-:S03]  /*0ac0*/  I2FP.F32.U32 R3, UR4 ;  /* 0x0000000400037c45 */ /* 0x001fc60008201000 */
[----:B------:R-:W-:Y:S01]  /*0ad0*/  FFMA R9, R2, R13, R9 ;  /* 0x0000000d02097223 */ /* 0x000fe20000000009 */
[----:B------:R-:W-:Y:S01]  /*0ae0*/  FSEL R13, -R0, -0.16666662693023681641, !P0 ;  /* 0xbe2aaaa8000d7808 */ /* 0x000fe20004000100 */
[----:B------:R-:W0:Y:S01]  /*0af0*/  MUFU.RCP R8, R3 ;  /* 0x0000000300087308 */ /* 0x000e220000001000 */
[----:B------:R-:W-:Y:S01]  /*0b00*/  FSEL R0, R11, 1, P0 ;  /* 0x3f8000000b007808 */ /* 0x000fe20000000000 */
[----:B--2---:R-:W-:Y:S02]  /*0b10*/  IMAD.U32 R12, RZ, RZ, UR5 ;  /* 0x00000005ff0c7e24 */ /* 0x004fe4000f8e00ff */
[C---:B------:R-:W-:Y:S02]  /*0b20*/  FFMA R13, R2.reuse, R9, R13 ;  /* 0x00000009020d7223 */ /* 0x040fe4000000000d */
[----:B------:R-:W-:Y:S02]  /*0b30*/  FFMA R9, R2, R0, RZ ;  /* 0x0000000002097223 */ /* 0x000fe400000000ff */
[----:B------:R-:W2:Y:S02]  /*0b40*/  FCHK P0, R12, R3 ;  /* 0x000000030c007302 */ /* 0x000ea40000000000 */
[----:B------:R-:W-:-:S04]  /*0b50*/  FFMA R0, R9, R13, R0 ;  /* 0x0000000d09007223 */ /* 0x000fc80000000000 */
[----:B------:R-:W-:Y:S01]  /*0b60*/  @P1 FADD R0, RZ, -R0 ;  /* 0x80000000ff001221 */ /* 0x000fe20000000000 */
[----:B0-----:R-:W-:-:S04]  /*0b70*/  FFMA R11, -R3, R8, 1 ;  /* 0x3f800000030b7423 */ /* 0x001fc80000000108 */
[----:B------:R-:W-:Y:S01]  /*0b80*/  FFMA R2, R8, R11, R8 ;  /* 0x0000000b08027223 */ /* 0x000fe20000000008 */
[----:B-1----:R-:W-:-:S03]  /*0b90*/  IMAD.SHL.U32 R8, R4, 0x2, RZ ;  /* 0x0000000204087824 */ /* 0x002fc600078e00ff */
[----:B------:R-:W-:Y:S02]  /*0ba0*/  FFMA R11, R2, UR5, RZ ;  /* 0x00000005020b7c23 */ /* 0x000fe400080000ff */
[----:B------:R-:W-:Y:S02]  /*0bb0*/  I2FP.F32.U32 R9, R8 ;  /* 0x0000000800097245 */ /* 0x000fe40000201000 */
[----:B------:R-:W-:-:S03]  /*0bc0*/  FFMA R10, -R3, R11, UR5 ;  /* 0x00000005030a7e23 */ /* 0x000fc6000800010b */
[----:B------:R-:W-:Y:S01]  /*0bd0*/  FFMA R8, R0, UR12, R9 ;  /* 0x0000000c00087c23 */ /* 0x000fe20008000009 */
[----:B------:R-:W-:Y:S01]  /*0be0*/  FFMA R9, R2, R10, R11 ;  /* 0x0000000a02097223 */ /* 0x000fe2000000000b */
[----:B---3--:R-:W-:Y:S02]  /*0bf0*/  I2FP.F32.U32 R2, R6 ;  /* 0x0000000600027245 */ /* 0x008fe40000201000 */
[----:B------:R-:W-:Y:S01]  /*0c00*/  FADD R8, R8, UR12 ;  /* 0x0000000c08087e21 */ /* 0x000fe20008000000 */
[----:B--2---:R-:W-:Y:S06]  /*0c10*/  @!P0 BRA `(.L_x_7) ;  /* 0x0000000000108947 */ /* 0x004fec0003800000 */
[----:B------:R-:W0:Y:S01]  /*0c20*/  LDC R0, c[0x0][0x388] ;  /* 0x0000e200ff007b82 */ /* 0x000e220000000800 */
[----:B------:R-:W-:-:S07]  /*0c30*/  MOV R10, 0xc50 ;  /* 0x00000c50000a7802 */ /* 0x000fce0000000f00 */
[----:B0-----:R-:W-:Y:S05]  /*0c40*/  CALL.REL.NOINC `($__internal_0_$__cuda_sm3x_div_rn_noftz_f32_slowpath) ;  /* 0x0000000000407944 */ /* 0x001fea0003c00000 */
[----:B------:R-:W-:-:S07]  /*0c50*/  IMAD.MOV.U32 R9, RZ, RZ, R0 ;  /* 0x000000ffff097224 */ /* 0x000fce00078e0000 */
.L_x_7:
[----:B------:R-:W0:Y:S01]  /*0c60*/  LDC R3, c[0x0][0x370] ;  /* 0x0000dc00ff037b82 */ /* 0x000e220000000800 */
[----:B------:R-:W1:Y:S01]  /*0c70*/  LDCU UR5, c[0x0][0x38c] ;  /* 0x00007180ff0577ac */ /* 0x000e620008000800 */
[----:B------:R-:W-:-:S06]  /*0c80*/  FMUL R9, R2, R9 ;  /* 0x0000000902097220 */ /* 0x000fcc0000400000 */
[----:B------:R-:W2:Y:S01]  /*0c90*/  LDC.64 R10, c[0x0][0x380] ;  /* 0x0000e000ff0a7b82 */ /* 0x000ea20000000a00 */
[----:B-1----:R-:W-:Y:S01]  /*0ca0*/  FADD R7, R7, UR5 ;  /* 0x0000000507077e21 */ /* 0x002fe20008000000 */
[----:B0-----:R-:W-:-:S04]  /*0cb0*/  IMAD R4, R4, R3, UR7 ;  /* 0x0000000704047e24 */ /* 0x001fc8000f8e0203 */
[----:B------:R-:W-:-:S05]  /*0cc0*/  IMAD.SHL.U32 R4, R4, 0x100, RZ ;  /* 0x0000010004047824 */ /* 0x000fca00078e00ff */
[----:B------:R-:W-:-:S05]  /*0cd0*/  SHF.R.S32.HI R3, RZ, 0x8, R4 ;  /* 0x00000008ff037819 */ /* 0x000fca0000011404 */
[----:B------:R-:W-:-:S04]  /*0ce0*/  IMAD R6, R3, UR4, R6 ;  /* 0x0000000403067c24 */ /* 0x000fc8000f8e0206 */
[----:B------:R-:W-:-:S04]  /*0cf0*/  IMAD R5, R6, UR6, R5 ;  /* 0x0000000606057c24 */ /* 0x000fc8000f8e0205 */
[----:B--2---:R-:W-:-:S05]  /*0d00*/  IMAD.WIDE R10, R5, 0xc, R10 ;  /* 0x0000000c050a7825 */ /* 0x004fca00078e020a */
[----:B------:R-:W-:Y:S04]  /*0d10*/  STG.E desc[UR8][R10.64], R7 ;  /* 0x000000070a007986 */ /* 0x000fe8000c101908 */
[----:B------:R-:W-:Y:S04]  /*0d20*/  STG.E desc[UR8][R10.64+0x4], R8 ;  /* 0x000004080a007986 */ /* 0x000fe8000c101908 */
[----:B------:R-:W-:Y:S01]  /*0d30*/  STG.E desc[UR8][R10.64+0x8], R9 ;  /* 0x000008090a007986 */ /* 0x000fe2000c101908 */
[----:B------:R-:W-:Y:S05]  /*0d40*/  EXIT ;  /* 0x000000000000794d */ /* 0x000fea0003800000 */
        .weak           $__internal_0_$__cuda_sm3x_div_rn_noftz_f32_slowpath
        .type           $__internal_0_$__cuda_sm3x_div_rn_noftz_f32_slowpath,@function
        .size           $__internal_0_$__cuda_sm3x_div_rn_noftz_f32_slowpath,(.L_x_37 - $__internal_0_$__cuda_sm3x_div_rn_noftz_f32_slowpath)
$__internal_0_$__cuda_sm3x_div_rn_noftz_f32_slowpath:
[----:B------:R-:W-:Y:S02]  /*0d50*/  SHF.R.U32.HI R11, RZ, 0x17, R3 ;  /* 0x00000017ff0b7819 */ /* 0x000fe40000011603 */
[----:B------:R-:W-:Y:S02]  /*0d60*/  SHF.R.U32.HI R9, RZ, 0x17, R0 ;  /* 0x00000017ff097819 */ /* 0x000fe40000011600 */
[----:B------:R-:W-:Y:S02]  /*0d70*/  LOP3.LUT R11, R11, 0xff, RZ, 0xc0, !PT ;  /* 0x000000ff0b0b7812 */ /* 0x000fe400078ec0ff */
[----:B------:R-:W-:-:S03]  /*0d80*/  LOP3.LUT R14, R9, 0xff, RZ, 0xc0, !PT ;  /* 0x000000ff090e7812 */ /* 0x000fc600078ec0ff */
[----:B------:R-:W-:Y:S02]  /*0d90*/  VIADD R13, R11, 0xffffffff ;  /* 0xffffffff0b0d7836 */ /* 0x000fe40000000000 */
[----:B------:R-:W-:-:S03]  /*0da0*/  VIADD R12, R14, 0xffffffff ;  /* 0xffffffff0e0c7836 */ /* 0x000fc60000000000 */
[----:B------:R-:W-:-:S04]  /*0db0*/  ISETP.GT.U32.AND P0, PT, R13, 0xfd, PT ;  /* 0x000000fd0d00780c */ /* 0x000fc80003f04070 */
[----:B------:R-:W-:-:S13]  /*0dc0*/  ISETP.GT.U32.OR P0, PT, R12, 0xfd, P0 ;  /* 0x000000fd0c00780c */ /* 0x000fda0000704470 */
[----:B------:R-:W-:Y:S01]  /*0dd0*/  @!P0 IMAD.MOV.U32 R9, RZ, RZ, RZ ;  /* 0x000000ffff098224 */ /* 0x000fe200078e00ff */
[----:B------:R-:W-:Y:S06]  /*0de0*/  @!P0 BRA `(.L_x_8) ;  /* 0x00000000005c8947 */ /* 0x000fec0003800000 */
[----:B------:R-:W-:Y:S02]  /*0df0*/  FSETP.GTU.FTZ.AND P0, PT, |R0|, +INF , PT ;  /* 0x7f8000000000780b */ /* 0x000fe40003f1c200 */
[----:B------:R-:W-:-:S04]  /*0e00*/  FSETP.GTU.FTZ.AND P1, PT, |R3|, +INF , PT ;  /* 0x7f8000000300780b */ /* 0x000fc80003f3c200 */
[----:B------:R-:W-:-:S13]  /*0e10*/  PLOP3.LUT P0, PT, P0, P1, PT, 0xf8, 0x8f ;  /* 0x00000000008f781c */ /* 0x000fda0000703f70 */
[----:B------:R-:W-:Y:S05]  /*0e20*/  @P0 BRA `(.L_x_9) ;  /* 0x0000000400440947 */ /* 0x000fea0003800000 */
[----:B------:R-:W-:-:S13]  /*0e30*/  LOP3.LUT P0, RZ, R3, 0x7fffffff, R0, 0xc8, !PT ;  /* 0x7fffffff03ff7812 */ /* 0x000fda000780c800 */
[----:B------:R-:W-:Y:S05]  /*0e40*/  @!P0 BRA `(.L_x_10) ;  /* 0x0000000400348947 */ /* 0x000fea0003800000 */
[C---:B------:R-:W-:Y:S02]  /*0e50*/  FSETP.NEU.FTZ.AND P2, PT, |R0|.reuse, +INF , PT ;  /* 0x7f8000000000780b */ /* 0x040fe40003f5d200 */
[----:B------:R-:W-:Y:S02]  /*0e60*/  FSETP.NEU.FTZ.AND P1, PT, |R3|, +INF , PT ;  /* 0x7f8000000300780b */ /* 0x000fe40003f3d200 */
[----:B------:R-:W-:-:S11]  /*0e70*/  FSETP.NEU.FTZ.AND P0, PT, |R0|, +INF , PT ;  /* 0x7f8000000000780b */ /* 0x000fd60003f1d200 */
[----:B------:R-:W-:Y:S05]  /*0e80*/  @!P1 BRA !P2, `(.L_x_10) ;  /* 0x0000000400249947 */ /* 0x000fea0005000000 */
[----:B------:R-:W-:-:S04]  /*0e90*/  LOP3.LUT P2, RZ, R0, 0x7fffffff, RZ, 0xc0, !PT ;  /* 0x7fffffff00ff7812 */ /* 0x000fc8000784c0ff */
[----:B------:R-:W-:-:S13]  /*0ea0*/  PLOP3.LUT P1, PT, P1, P2, PT, 0x2f, 0xf2 ;  /* 0x0000000000f2781c */ /* 0x000fda0000f24577 */
[----:B------:R-:W-:Y:S05]  /*0eb0*/  @P1 BRA `(.L_x_11) ;  /* 0x0000000400101947 */ /* 0x000fea0003800000 */
[----:B------:R-:W-:-:S04]  /*0ec0*/  LOP3.LUT P1, RZ, R3, 0x7fffffff, RZ, 0xc0, !PT ;  /* 0x7fffffff03ff7812 */ /* 0x000fc8000782c0ff */
[----:B------:R-:W-:-:S13]  /*0ed0*/  PLOP3.LUT P0, PT, P0, P1, PT, 0x2f, 0xf2 ;  /* 0x0000000000f2781c */ /* 0x000fda0000702577 */
[----:B------:R-:W-:Y:S05]  /*0ee0*/  @P0 BRA `(.L_x_12) ;  /* 0x0000000000f80947 */ /* 0x000fea0003800000 */
[----:B------:R-:W-:Y:S02]  /*0ef0*/  ISETP.GE.AND P0, PT, R12, RZ, PT ;  /* 0x000000ff0c00720c */ /* 0x000fe40003f06270 */
[----:B------:R-:W-:-:S11]  /*0f00*/  ISETP.GE.AND P1, PT, R13, RZ, PT ;  /* 0x000000ff0d00720c */ /* 0x000fd60003f26270 */
[----:B------:R-:W-:Y:S01]  /*0f10*/  @P0 IMAD.MOV.U32 R9, RZ, RZ, RZ ;  /* 0x000000ffff090224 */ /* 0x000fe200078e00ff */
[----:B------:R-:W-:Y:S01]  /*0f20*/  @!P0 MOV R9, 0xffffffc0 ;  /* 0xffffffc000098802 */ /* 0x000fe20000000f00 */
[----:B------:R-:W-:Y:S01]  /*0f30*/  @!P0 FFMA R0, R0, 1.84467440737095516160e+19, RZ ;  /* 0x5f80000000008823 */ /* 0x000fe200000000ff */
[----:B------:R-:W-:-:S03]  /*0f40*/  @!P1 FFMA R3, R3, 1.84467440737095516160e+19, RZ ;  /* 0x5f80000003039823 */ /* 0x000fc600000000ff */
[----:B------:R-:W-:-:S07]  /*0f50*/  @!P1 VIADD R9, R9, 0x40 ;  /* 0x0000004009099836 */ /* 0x000fce0000000000 */
.L_x_8:
[----:B------:R-:W-:-:S05]  /*0f60*/  LEA R12, R11, 0xc0800000, 0x17 ;  /* 0xc08000000b0c7811 */ /* 0x000fca00078eb8ff */
[----:B------:R-:W-:Y:S02]  /*0f70*/  IMAD.IADD R12, R3, 0x1, -R12 ;  /* 0x00000001030c7824 */ /* 0x000fe400078e0a0c */
[----:B------:R-:W-:Y:S02]  /*0f80*/  VIADD R3, R14, 0xffffff81 ;  /* 0xffffff810e037836 */ /* 0x000fe40000000000 */
[----:B------:R0:W1:Y:S01]  /*0f90*/  MUFU.RCP R13, R12 ;  /* 0x0000000c000d7308 */ /* 0x0000620000001000 */
[----:B------:R-:W-:Y:S01]  /*0fa0*/  FADD.FTZ R15, -R12, -RZ ;  /* 0x800000ff0c0f7221 */ /* 0x000fe20000010100 */
[C---:B------:R-:W-:Y:S01]  /*0fb0*/  IMAD R0, R3.reuse, -0x800000, R0 ;  /* 0xff80000003007824 */ /* 0x040fe200078e0200 */
[----:B0-----:R-:W-:-:S05]  /*0fc0*/  IADD3 R12, PT, PT, R3, 0x7f, -R11 ;  /* 0x0000007f030c7810 */ /* 0x001fca0007ffe80b */
[----:B------:R-:W-:Y:S02]  /*0fd0*/  IMAD.IADD R12, R12, 0x1, R9 ;  /* 0x000000010c0c7824 */ /* 0x000fe400078e0209 */
[----:B-1----:R-:W-:-:S04]  /*0fe0*/  FFMA R14, R13, R15, 1 ;  /* 0x3f8000000d0e7423 */ /* 0x002fc8000000000f */
[----:B------:R-:W-:-:S04]  /*0ff0*/  FFMA R16, R13, R14, R13 ;  /* 0x0000000e0d107223 */ /* 0x000fc8000000000d */
[----:B------:R-:W-:-:S04]  /*1000*/  FFMA R13, R0, R16, RZ ;  /* 0x00000010000d7223 */ /* 0x000fc800000000ff */
[----:B------:R-:W-:-:S04]  /*1010*/  FFMA R14, R15, R13, R0 ;  /* 0x0000000d0f0e7223 */ /* 0x000fc80000000000 */
[----:B------:R-:W-:-:S04]  /*1020*/  FFMA R13, R16, R14, R13 ;  /* 0x0000000e100d7223 */ /* 0x000fc8000000000d */
[----:B------:R-:W-:-:S04]  /*1030*/  FFMA R14, R15, R13, R0 ;  /* 0x0000000d0f0e7223 */ /* 0x000fc80000000000 */
[----:B------:R-:W-:-:S05]  /*1040*/  FFMA R0, R16, R14, R13 ;  /* 0x0000000e10007223 */ /* 0x000fca000000000d */
[----:B------:R-:W-:-:S04]  /*1050*/  SHF.R.U32.HI R3, RZ, 0x17, R0 ;  /* 0x00000017ff037819 */ /* 0x000fc80000011600 */
[----:B------:R-:W-:-:S05]  /*1060*/  LOP3.LUT R3, R3, 0xff, RZ, 0xc0, !PT ;  /* 0x000000ff03037812 */ /* 0x000fca00078ec0ff */
[----:B------:R-:W-:-:S04]  /*1070*/  IMAD.IADD R11, R3, 0x1, R12 ;  /* 0x00000001030b7824 */ /* 0x000fc800078e020c */
[----:B------:R-:W-:-:S05]  /*1080*/  VIADD R3, R11, 0xffffffff ;  /* 0xffffffff0b037836 */ /* 0x000fca0000000000 */
[----:B------:R-:W-:-:S13]  /*1090*/  ISETP.GE.U32.AND P0, PT, R3, 0xfe, PT ;  /* 0x000000fe0300780c */ /* 0x000fda0003f06070 */
[----:B------:R-:W-:Y:S05]  /*10a0*/  @!P0 BRA `(.L_x_13) ;  /* 0x0000000000808947 */ /* 0x000fea0003800000 */
[----:B------:R-:W-:-:S13]  /*10b0*/  ISETP.GT.AND P0, PT, R11, 0xfe, PT ;  /* 0x000000fe0b00780c */ /* 0x000fda0003f04270 */
[----:B------:R-:W-:Y:S05]  /*10c0*/  @P0 BRA `(.L_x_14) ;  /* 0x00000000006c0947 */ /* 0x000fea0003800000 */
[----:B------:R-:W-:-:S13]  /*10d0*/  ISETP.GE.AND P0, PT, R11, 0x1, PT ;  /* 0x000000010b00780c */ /* 0x000fda0003f06270 */
[----:B------:R-:W-:Y:S05]  /*10e0*/  @P0 BRA `(.L_x_15) ;  /* 0x0000000000980947 */ /* 0x000fea0003800000 */
[----:B------:R-:W-:Y:S02]  /*10f0*/  ISETP.GE.AND P0, PT, R11, -0x18, PT ;  /* 0xffffffe80b00780c */ /* 0x000fe40003f06270 */
[----:B------:R-:W-:-:S11]  /*1100*/  LOP3.LUT R0, R0, 0x80000000, RZ, 0xc0, !PT ;  /* 0x8000000000007812 */ /* 0x000fd600078ec0ff */
[----:B------:R-:W-:Y:S05]  /*1110*/  @!P0 BRA `(.L_x_15) ;  /* 0x00000000008c8947 */ /* 0x000fea0003800000 */
[CCC-:B------:R-:W-:Y:S01]  /*1120*/  FFMA.RZ R3, R16.reuse, R14.reuse, R13.reuse ;  /* 0x0000000e10037223 */ /* 0x1c0fe2000000c00d */
[CCC-:B------:R-:W-:Y:S01]  /*1130*/  FFMA.RM R12, R16.reuse, R14.reuse, R13.reuse ;  /* 0x0000000e100c7223 */ /* 0x1c0fe2000000400d */
[C---:B------:R-:W-:Y:S02]  /*1140*/  ISETP.NE.AND P2, PT, R11.reuse, RZ, PT ;  /* 0x000000ff0b00720c */ /* 0x040fe40003f45270 */
[----:B------:R-:W-:Y:S02]  /*1150*/  ISETP.NE.AND P1, PT, R11, RZ, PT ;  /* 0x000000ff0b00720c */ /* 0x000fe40003f25270 */
[----:B------:R-:W-:Y:S01]  /*1160*/  LOP3.LUT R9, R3, 0x7fffff, RZ, 0xc0, !PT ;  /* 0x007fffff03097812 */ /* 0x000fe200078ec0ff */
[----:B------:R-:W-:Y:S01]  /*1170*/  FFMA.RP R3, R16, R14, R13 ;  /* 0x0000000e10037223 */ /* 0x000fe2000000800d */
[----:B------:R-:W-:Y:S02]  /*1180*/  VIADD R14, R11, 0x20 ;  /* 0x000000200b0e7836 */ /* 0x000fe40000000000 */
[----:B------:R-:W-:Y:S01]  /*1190*/  LOP3.LUT R9, R9, 0x800000, RZ, 0xfc, !PT ;  /* 0x0080000009097812 */ /* 0x000fe200078efcff */
[----:B------:R-:W-:Y:S01]  /*11a0*/  IMAD.MOV R11, RZ, RZ, -R11 ;  /* 0x000000ffff0b7224 */ /* 0x000fe200078e0a0b */
[----:B------:R-:W-:-:S02]  /*11b0*/  FSETP.NEU.FTZ.AND P0, PT, R3, R12, PT ;  /* 0x0000000c0300720b */ /* 0x000fc40003f1d000 */
[----:B------:R-:W-:Y:S02]  /*11c0*/  SHF.L.U32 R14, R9, R14, RZ ;  /* 0x0000000e090e7219 */ /* 0x000fe400000006ff */
[----:B------:R-:W-:Y:S02]  /*11d0*/  SEL R12, R11, RZ, P2 ;  /* 0x000000ff0b0c7207 */ /* 0x000fe40001000000 */
[----:B------:R-:W-:Y:S02]  /*11e0*/  ISETP.NE.AND P1, PT, R14, RZ, P1 ;  /* 0x000000ff0e00720c */ /* 0x000fe40000f25270 */
[----:B------:R-:W-:Y:S02]  /*11f0*/  SHF.R.U32.HI R12, RZ, R12, R9 ;  /* 0x0000000cff0c7219 */ /* 0x000fe40000011609 */
[----:B------:R-:W-:Y:S02]  /*1200*/  PLOP3.LUT P0, PT, P0, P1, PT, 0xf8, 0x8f ;  /* 0x00000000008f781c */ /* 0x000fe40000703f70 */
[----:B------:R-:W-:-:S02]  /*1210*/  SHF.R.U32.HI R14, RZ, 0x1, R12 ;  /* 0x00000001ff0e7819 */ /* 0x000fc4000001160c */
[----:B------:R-:W-:-:S04]  /*1220*/  SEL R3, RZ, 0x1, !P0 ;  /* 0x00000001ff037807 */ /* 0x000fc80004000000 */
[----:B------:R-:W-:-:S04]  /*1230*/  LOP3.LUT R3, R3, 0x1, R14, 0xf8, !PT ;  /* 0x0000000103037812 */ /* 0x000fc800078ef80e */
[----:B------:R-:W-:-:S05]  /*1240*/  LOP3.LUT R3, R3, R12, RZ, 0xc0, !PT ;  /* 0x0000000c03037212 */ /* 0x000fca00078ec0ff */
[----:B------:R-:W-:-:S05]  /*1250*/  IMAD.IADD R3, R14, 0x1, R3 ;  /* 0x000000010e037824 */ /* 0x000fca00078e0203 */
[----:B------:R-:W-:Y:S01]  /*1260*/  LOP3.LUT R0, R3, R0, RZ, 0xfc, !PT ;  /* 0x0000000003007212 */ /* 0x000fe200078efcff */
[----:B------:R-:W-:Y:S06]  /*1270*/  BRA `(.L_x_15) ;  /* 0x0000000000347947 */ /* 0x000fec0003800000 */
.L_x_14:
[----:B------:R-:W-:-:S04]  /*1280*/  LOP3.LUT R0, R0, 0x80000000, RZ, 0xc0, !PT ;  /* 0x8000000000007812 */ /* 0x000fc800078ec0ff */
[----:B------:R-:W-:Y:S01]  /*1290*/  LOP3.LUT R0, R0, 0x7f800000, RZ, 0xfc, !PT ;  /* 0x7f80000000007812 */ /* 0x000fe200078efcff */
[----:B------:R-:W-:Y:S06]  /*12a0*/  BRA `(.L_x_15) ;  /* 0x0000000000287947 */ /* 0x000fec0003800000 */
.L_x_13:
[----:B------:R-:W-:Y:S01]  /*12b0*/  IMAD R0, R12, 0x800000, R0 ;  /* 0x008000000c007824 */ /* 0x000fe200078e0200 */
[----:B------:R-:W-:Y:S06]  /*12c0*/  BRA `(.L_x_15) ;  /* 0x0000000000207947 */ /* 0x000fec0003800000 */
.L_x_12:
[----:B------:R-:W-:-:S04]  /*12d0*/  LOP3.LUT R0, R3, 0x80000000, R0, 0x48, !PT ;  /* 0x8000000003007812 */ /* 0x000fc800078e4800 */
[----:B------:R-:W-:Y:S01]  /*12e0*/  LOP3.LUT R0, R0, 0x7f800000, RZ, 0xfc, !PT ;  /* 0x7f80000000007812 */ /* 0x000fe200078efcff */
[----:B------:R-:W-:Y:S06]  /*12f0*/  BRA `(.L_x_15) ;  /* 0x0000000000147947 */ /* 0x000fec0003800000 */
.L_x_11:
[----:B------:R-:W-:Y:S01]  /*1300*/  LOP3.LUT R0, R3, 0x80000000, R0, 0x48, !PT ;  /* 0x8000000003007812 */ /* 0x000fe200078e4800 */
[----:B------:R-:W-:Y:S06]  /*1310*/  BRA `(.L_x_15) ;  /* 0x00000000000c7947 */ /* 0x000fec0003800000 */
.L_x_10:
[----:B------:R-:W0:Y:S01]  /*1320*/  MUFU.RSQ R0, -QNAN ;  /* 0xffc0000000007908 */ /* 0x000e220000001400 */
[----:B------:R-:W-:Y:S05]  /*1330*/  BRA `(.L_x_15) ;  /* 0x0000000000047947 */ /* 0x000fea0003800000 */
.L_x_9:
[----:B------:R-:W-:-:S07]  /*1340*/  FADD.FTZ R0, R0, R3 ;  /* 0x0000000300007221 */ /* 0x000fce0000010000 */
.L_x_15:
[----:B------:R-:W-:-:S04]  /*1350*/  IMAD.MOV.U32 R11, RZ, RZ, 0x0 ;  /* 0x00000000ff0b7424 */ /* 0x000fc800078e00ff */
[----:B0-----:R-:W-:Y:S05]  /*1360*/  RET.REL.NODEC R10 `(_Z17create_geometriesP6float3ff) ;  /* 0xffffffec0a247950 */ /* 0x001fea0003c3ffff */
.L_x_16:
[----:B------:R-:W-:-:S00]  /*1370*/  BRA `(.L_x_16) ;  /* 0xfffffffc00fc7947 */ /* 0x000fc0000383ffff */
[----:B------:R-:W-:-:S00]  /*1380*/  NOP ;  /* 0x0000000000007918 */ /* 0x000fc00000000000 */
[----:B------:R-:W-:-:S00]  /*1390*/  NOP ;  /* 0x0000000000007918 */ /* 0x000fc00000000000 */
[----:B------:R-:W-:-:S00]  /*13a0*/  NOP ;  /* 0x0000000000007918 */ /* 0x000fc00000000000 */
[----:B------:R-:W-:-:S00]  /*13b0*/  NOP ;  /* 0x0000000000007918 */ /* 0x000fc00000000000 */
[----:B------:R-:W-:-:S00]  /*13c0*/  NOP ;  /* 0x0000000000007918 */ /* 0x000fc00000000000 */
[----:B------:R-:W-:-:S00]  /*13d0*/  NOP ;  /* 0x0000000000007918 */ /* 0x000fc00000000000 */
[----:B------:R-:W-:-:S00]  /*13e0*/  NOP ;  /* 0x0000000000007918 */ /* 0x000fc00000000000 */
[----:B------:R-:W-:-:S00]  /*13f0*/  NOP ;  /* 0x0000000000007918 */ /* 0x000fc00000000000 */
.L_x_37:


//--------------------- .text._Z12create_facesP4int4 --------------------------
	.section	.text._Z12create_facesP4int4,"ax",@progbits
	.align	128
        .global         _Z12create_facesP4int4
        .type           _Z12create_facesP4int4,@function
        .size           _Z12create_facesP4int4,(.L_x_40 - _Z12create_facesP4int4)
        .other          _Z12create_facesP4int4,@"STO_CUDA_ENTRY STV_DEFAULT"
_Z12create_facesP4int4:
.text._Z12create_facesP4int4:
[----:B------:R-:W-:Y:S01]  /*0000*/  LDC R1, c[0x0][0x37c] ;  /* 0x0000df00ff017b82 */ /* 0x000fe20000000800 */
[----:B------:R-:W0:Y:S07]  /*0010*/  S2R R5, SR_TID.X ;  /* 0x0000000000057919 */ /* 0x000e2e0000002100 */
[----:B------:R-:W1:Y:S01]  /*0020*/  LDC R7, c[0x0][0x360] ;  /* 0x0000d800ff077b82 */ /* 0x000e620000000800 */
[----:B------:R-:W2:Y:S01]  /*0030*/  LDCU.64 UR4, c[0x0][0x358] ;  /* 0x00006b00ff0477ac */ /* 0x000ea20008000a00 */
[----:B------:R-:W3:Y:S06]  /*0040*/  S2R R4, SR_TID.Y ;  /* 0x0000000000047919 */ /* 0x000eec0000002200 */
[----:B------:R-:W4:Y:S01]  /*0050*/  LDC.64 R2, c[0x0][0x380] ;  /* 0x0000e000ff027b82 */ /* 0x000f220000000a00 */
[----:B-1----:R-:W-:-:S05]  /*0060*/  VIADD R0, R7, 0xffffffff ;  /* 0xffffffff07007836 */ /* 0x002fca0000000000 */
[----:B0-----:R-:W-:Y:S01]  /*0070*/  ISETP.NE.AND P0, PT, R5, R0, PT ;  /* 0x000000000500720c */ /* 0x001fe20003f05270 */
[----:B---3--:R-:W-:-:S03]  /*0080*/  IMAD R4, R4, R7, R5 ;  /* 0x0000000704047224 */ /* 0x008fc600078e0205 */
[C---:B------:R-:W-:Y:S02]  /*0090*/  SEL R5, R7.reuse, RZ, !P0 ;  /* 0x000000ff07057207 */ /* 0x040fe40004000000 */
[----:B------:R-:W-:Y:S01]  /*00a0*/  SEL R9, R7, RZ, P0 ;  /* 0x000000ff07097207 */ /* 0x000fe20000000000 */
[C---:B----4-:R-:W-:Y:S01]  /*00b0*/  IMAD.WIDE.U32 R2, R4.reuse, 0x10, R2 ;  /* 0x0000001004027825 */ /* 0x050fe200078e0002 */
[C---:B------:R-:W-:Y:S02]  /*00c0*/  IADD3 R5, PT, PT, R4.reuse, 0x1, -R5 ;  /* 0x0000000104057810 */ /* 0x040fe40007ffe805 */
[C---:B------:R-:W-:Y:S01]  /*00d0*/  IADD3 R6, PT, PT, R4.reuse, 0x1, R9 ;  /* 0x0000000104067810 */ /* 0x040fe20007ffe009 */
[----:B------:R-:W-:-:S05]  /*00e0*/  IMAD.IADD R7, R4, 0x1, R7 ;  /* 0x0000000104077824 */ /* 0x000fca00078e0207 */
[----:B--2---:R-:W-:Y:S01]  /*00f0*/  STG.E.128 desc[UR4][R2.64], R4 ;  /* 0x0000000402007986 */ /* 0x004fe2000c101d04 */
[----:B------:R-:W-:Y:S05]  /*0100*/  EXIT ;  /* 0x000000000000794d */ /* 0x000fea0003800000 */
.L_x_17:
        /* <DEDUP_REMOVED lines=15> */
.L_x_40:


//--------------------- .text._Z18create_connectionsP4int2i --------------------------
	.section	.text._Z18create_connectionsP4int2i,"ax",@progbits
	.align	128
        .global         _Z18create_connectionsP4int2i
        .type           _Z18create_connectionsP4int2i,@function
        .size           _Z18create_connectionsP4int2i,(.L_x_41 - _Z18create_connectionsP4int2i)
        .other          _Z18create_connectionsP4int2i,@"STO_CUDA_ENTRY STV_DEFAULT"
_Z18create_connectionsP4int2i:
.text._Z18create_connectionsP4int2i:
[----:B------:R-:W-:Y:S01]  /*0000*/  LDC R1, c[0x0][0x37c] ;  /* 0x0000df00ff017b82 */ /* 0x000fe20000000800 */
[----:B------:R-:W0:Y:S07]  /*0010*/  S2R R0, SR_TID.X ;  /* 0x0000000000007919 */ /* 0x000e2e0000002100 */
[----:B------:R-:W1:Y:S01]  /*0020*/  LDC R19, c[0x0][0x360] ;  /* 0x0000d800ff137b82 */ /* 0x000e620000000800 */
[----:B------:R-:W2:Y:S01]  /*0030*/  LDCU UR5, c[0x0][0x364] ;  /* 0x00006c80ff0577ac */ /* 0x000ea20008000800 */
[----:B------:R-:W3:Y:S01]  /*0040*/  S2R R17, SR_TID.Y ;  /* 0x0000000000117919 */ /* 0x000ee20000002200 */
[----:B------:R-:W4:Y:S05]  /*0050*/  LDCU.64 UR6, c[0x0][0x358] ;  /* 0x00006b00ff0677ac */ /* 0x000f2a0008000a00 */
[----:B------:R-:W5:Y:S08]  /*0060*/  LDC R7, c[0x0][0x388] ;  /* 0x0000e200ff077b82 */ /* 0x000f700000000800 */
[----:B------:R-:W4:Y:S01]  /*0070*/  LDC.64 R4, c[0x0][0x380] ;  /* 0x0000e000ff047b82 */ /* 0x000f220000000a00 */
[----:B--2---:R-:W-:Y:S01]  /*0080*/  UIADD3 UR4, UPT, UPT, UR5, -0x1, URZ ;  /* 0xffffffff05047890 */ /* 0x004fe2000fffe0ff */
[C---:B-1----:R-:W-:Y:S01]  /*0090*/  VIADD R3, R19.reuse, 0xffffffff ;  /* 0xffffffff13037836 */ /* 0x042fe20000000000 */
[----:B------:R-:W-:Y:S01]  /*00a0*/  SHF.R.U32.HI R16, RZ, 0x1, R19 ;  /* 0x00000001ff107819 */ /* 0x000fe20000011613 */
[----:B------:R-:W-:-:S03]  /*00b0*/  IMAD R23, R19, UR5, RZ ;  /* 0x0000000513177c24 */ /* 0x000fc6000f8e02ff */
[----:B0-----:R-:W-:Y:S02]  /*00c0*/  ISETP.NE.AND P1, PT, R0, R3, PT ;  /* 0x000000030000720c */ /* 0x001fe40003f25270 */
[----:B-----5:R-:W-:Y:S01]  /*00d0*/  SHF.R.S32.HI R2, RZ, 0x1f, R7 ;  /* 0x0000001fff027819 */ /* 0x020fe20000011407 */
[----:B---3--:R-:W-:Y:S01]  /*00e0*/  IMAD R6, R17, R19, R0 ;  /* 0x0000001311067224 */ /* 0x008fe200078e0200 */
[----:B------:R-:W-:Y:S02]  /*00f0*/  SEL R18, R19, RZ, !P1 ;  /* 0x000000ff13127207 */ /* 0x000fe40004800000 */
[----:B------:R-:W-:Y:S01]  /*0100*/  LEA.HI R2, R2, R7, RZ, 0x2 ;  /* 0x0000000702027211 */ /* 0x000fe200078f10ff */
[C---:B------:R-:W-:Y:S01]  /*0110*/  IMAD.SHL.U32 R11, R6.reuse, 0x4, RZ ;  /* 0x00000004060b7824 */ /* 0x040fe200078e00ff */
[C---:B------:R-:W-:Y:S01]  /*0120*/  IADD3 R7, PT, PT, R6.reuse, 0x1, -R18 ;  /* 0x0000000106077810 */ /* 0x040fe20007ffe812 */
[----:B------:R-:W-:Y:S01]  /*0130*/  IMAD.IADD R3, R6, 0x1, R19 ;  /* 0x0000000106037824 */ /* 0x000fe200078e0213 */
[----:B------:R-:W-:Y:S01]  /*0140*/  SHF.R.S32.HI R21, RZ, 0x2, R2 ;  /* 0x00000002ff157819 */ /* 0x000fe20000011402 */
[----:B----4-:R-:W-:Y:S01]  /*0150*/  IMAD.WIDE.U32 R10, R11, 0x8, R4 ;  /* 0x000000080b0a7825 */ /* 0x010fe200078e0004 */
[----:B------:R-:W-:-:S02]  /*0160*/  MOV R25, R6 ;  /* 0x0000000600197202 */ /* 0x000fc40000000f00 */
[----:B------:R-:W-:Y:S01]  /*0170*/  SEL R15, R6, R3, !P1 ;  /* 0x00000003060f7207 */ /* 0x000fe20004800000 */
[----:B------:R-:W-:Y:S01]  /*0180*/  IMAD.MOV.U32 R2, RZ, RZ, R6 ;  /* 0x000000ffff027224 */ /* 0x000fe200078e0006 */
[----:B------:R-:W-:Y:S01]  /*0190*/  MOV R24, R7 ;  /* 0x0000000700187202 */ /* 0x000fe20000000f00 */
[----:B------:R-:W-:Y:S01]  /*01a0*/  IMAD.WIDE R8, R21, 0x8, R10 ;  /* 0x0000000815087825 */ /* 0x000fe200078e020a */
[----:B------:R-:W-:Y:S01]  /*01b0*/  IADD3 R15, PT, PT, R15, 0x1, RZ ;  /* 0x000000010f0f7810 */ /* 0x000fe20007ffe0ff */
[----:B------:R-:W-:Y:S01]  /*01c0*/  STG.E.64 desc[UR6][R10.64], R6 ;  /* 0x000000060a007986 */ /* 0x000fe2000c101b06 */
[-C--:B------:R-:W-:Y:S01]  /*01d0*/  MOV R27, R6.reuse ;  /* 0x00000006001b7202 */ /* 0x080fe20000000f00 */
[----:B------:R-:W-:Y:S01]  /*01e0*/  IMAD.MOV.U32 R26, RZ, RZ, R3 ;  /* 0x000000ffff1a7224 */ /* 0x000fe200078e0003 */
[----:B------:R-:W-:Y:S01]  /*01f0*/  MOV R13, R6 ;  /* 0x00000006000d7202 */ /* 0x000fe20000000f00 */
[----:B------:R0:W-:Y:S01]  /*0200*/  STG.E.64 desc[UR6][R8.64], R24 ;  /* 0x0000001808007986 */ /* 0x0001e2000c101b06 */
[----:B------:R-:W-:Y:S01]  /*0210*/  IMAD.MOV.U32 R14, RZ, RZ, R6 ;  /* 0x000000ffff0e7224 */ /* 0x000fe200078e0006 */
[----:B------:R-:W-:Y:S01]  /*0220*/  MOV R29, R3 ;  /* 0x00000003001d7202 */ /* 0x000fe20000000f00 */
[----:B------:R-:W-:Y:S01]  /*0230*/  IMAD.MOV.U32 R12, RZ, RZ, R15 ;  /* 0x000000ffff0c7224 */ /* 0x000fe200078e000f */
[----:B------:R-:W-:Y:S01]  /*0240*/  STG.E.64 desc[UR6][R10.64+0x8], R2 ;  /* 0x000008020a007986 */ /* 0x000fe2000c101b06 */
[----:B------:R-:W-:Y:S01]  /*0250*/  IMAD.MOV.U32 R28, RZ, RZ, R7 ;  /* 0x000000ffff1c7224 */ /* 0x000fe200078e0007 */
[----:B------:R-:W-:-:S02]  /*0260*/  ISETP.NE.AND P0, PT, R17, UR4, PT ;  /* 0x0000000411007c0c */ /* 0x000fc4000bf05270 */
[----:B------:R1:W-:Y:S01]  /*0270*/  STG.E.64 desc[UR6][R8.64+0x8], R26 ;  /* 0x0000081a08007986 */ /* 0x0003e2000c101b06 */
[----:B------:R-:W-:-:S03]  /*0280*/  ISETP.GE.U32.AND P1, PT, R0, R16, PT ;  /* 0x000000100000720c */ /* 0x000fc60003f26070 */
[----:B------:R-:W-:Y:S04]  /*0290*/  STG.E.64 desc[UR6][R10.64+0x10], R14 ;  /* 0x0000100e0a007986 */ /* 0x000fe8000c101b06 */
[----:B------:R2:W-:Y:S03]  /*02a0*/  STG.E.64 desc[UR6][R8.64+0x10], R12 ;  /* 0x0000100c08007986 */ /* 0x0005e6000c101b06 */
[----:B0-----:R-:W-:Y:S01]  /*02b0*/  @!P0 LEA R25, R23, R0, 0x2 ;  /* 0x0000000017198211 */ /* 0x001fe200078e10ff */
[----:B------:R0:W-:Y:S01]  /*02c0*/  STG.E.64 desc[UR6][R10.64+0x18], R28 ;  /* 0x0000181c0a007986 */ /* 0x0001e2000c101b06 */
[----:B-1----:R-:W-:-:S03]  /*02d0*/  MOV R27, R7 ;  /* 0x00000007001b7202 */ /* 0x002fc60000000f00 */
[----:B------:R-:W-:Y:S02]  /*02e0*/  @!P0 IMAD.WIDE.U32 R24, R25, 0x8, R4 ;  /* 0x0000000819188825 */ /* 0x000fe400078e0004 */
[----:B------:R0:W-:Y:S01]  /*02f0*/  STG.E.64 desc[UR6][R8.64+0x18], R26 ;  /* 0x0000181a08007986 */ /* 0x0001e2000c101b06 */
[----:B--2---:R-:W-:Y:S01]  /*0300*/  @!P0 IADD3 R13, PT, PT, R3, 0x1, -R18 ;  /* 0x00000001030d8810 */ /* 0x004fe20007ffe812 */
[----:B------:R-:W-:Y:S01]  /*0310*/  IMAD.MOV.U32 R12, RZ, RZ, R3 ;  /* 0x000000ffff0c7224 */ /* 0x000fe200078e0003 */
[----:B------:R-:W-:Y:S01]  /*0320*/  BAR.SYNC.DEFER_BLOCKING 0x0 ;  /* 0x0000000000007b1d */ /* 0x000fe20000010000 */
[----:B------:R-:W-:-:S04]  /*0330*/  @!P0 IMAD.WIDE R14, R21, 0x8, R24 ;  /* 0x00000008150e8825 */ /* 0x000fc800078e0218 */
[----:B------:R-:W-:Y:S01]  /*0340*/  IMAD.MOV.U32 R2, RZ, RZ, R13 ;  /* 0x000000ffff027224 */ /* 0x000fe200078e000d */
[----:B------:R0:W-:Y:S04]  /*0350*/  @!P0 STG.E.64 desc[UR6][R24.64], R12 ;  /* 0x0000000c18008986 */ /* 0x0001e8000c101b06 */
[----:B------:R0:W-:Y:S01]  /*0360*/  @!P0 STG.E.64 desc[UR6][R14.64], R2 ;  /* 0x000000020e008986 */ /* 0x0001e2000c101b06 */
[----:B------:R-:W-:Y:S05]  /*0370*/  @P1 EXIT ;  /* 0x000000000000194d */ /* 0x000fea0003800000 */
[----:B------:R-:W-:Y:S01]  /*0380*/  IADD3 R0, PT, PT, R19, R0, RZ ;  /* 0x0000000013007210 */ /* 0x000fe20007ffe0ff */
[----:B0-----:R-:W-:Y:S01]  /*0390*/  IMAD.MOV.U32 R8, RZ, RZ, R6 ;  /* 0x000000ffff087224 */ /* 0x001fe200078e0006 */
[----:B------:R-:W-:Y:S02]  /*03a0*/  IADD3 R9, PT, PT, R6, 0x3, RZ ;  /* 0x0000000306097810 */ /* 0x000fe40007ffe0ff */
[----:B------:R-:W-:Y:S01]  /*03b0*/  MOV R11, R6 ;  /* 0x00000006000b7202 */ /* 0x000fe20000000f00 */
[----:B------:R-:W-:Y:S02]  /*03c0*/  IMAD R0, R16, R17, R0 ;  /* 0x0000001110007224 */ /* 0x000fe400078e0200 */
[----:B------:R-:W-:Y:S02]  /*03d0*/  IMAD.MOV.U32 R10, RZ, RZ, R9 ;  /* 0x000000ffff0a7224 */ /* 0x000fe400078e0009 */
[----:B------:R-:W-:-:S04]  /*03e0*/  IMAD R23, R23, 0x4, R0 ;  /* 0x0000000417177824 */ /* 0x000fc800078e0200 */
[----:B------:R-:W-:-:S05]  /*03f0*/  IMAD.WIDE.U32 R4, R23, 0x8, R4 ;  /* 0x0000000817047825 */ /* 0x000fca00078e0004 */
[----:B------:R0:W-:Y:S01]  /*0400*/  STG.E.64 desc[UR6][R4.64], R8 ;  /* 0x0000000804007986 */ /* 0x0001e2000c101b06 */
[----:B------:R-:W-:-:S05]  /*0410*/  IMAD.WIDE R6, R21, 0x8, R4 ;  /* 0x0000000815067825 */ /* 0x000fca00078e0204 */
[----:B------:R0:W-:Y:S01]  /*0420*/  STG.E.64 desc[UR6][R6.64], R10 ;  /* 0x0000000a06007986 */ /* 0x0001e2000c101b06 */
[----:B------:R-:W-:Y:S05]  /*0430*/  @P0 EXIT ;  /* 0x000000000000094d */ /* 0x000fea0003800000 */
[C---:B0-----:R-:W-:Y:S01]  /*0440*/  LEA R6, P0, R16.reuse, R6, 0x3 ;  /* 0x0000000610067211 */ /* 0x041fe200078018ff */
[----:B------:R-:W-:Y:S01]  /*0450*/  IMAD.WIDE.U32 R4, R16, 0x8, R4 ;  /* 0x0000000810047825 */ /* 0x000fe200078e0004 */
[----:B------:R-:W-:Y:S02]  /*0460*/  IADD3 R9, PT, PT, R9, R19, RZ ;  /* 0x0000001309097210 */ /* 0x000fe40007ffe0ff */
[----:B------:R-:W-:Y:S01]  /*0470*/  MOV R8, R3 ;  /* 0x0000000300087202 */ /* 0x000fe20000000f00 */
[----:B------:R-:W-:Y:S02]  /*0480*/  IMAD.X R7, RZ, RZ, R7, P0 ;  /* 0x000000ffff077224 */ /* 0x000fe400000e0607 */
[----:B------:R-:W-:Y:S02]  /*0490*/  IMAD.MOV.U32 R2, RZ, RZ, R9 ;  /* 0x000000ffff027224 */ /* 0x000fe400078e0009 */
[----:B------:R-:W-:Y:S04]  /*04a0*/  STG.E.64 desc[UR6][R4.64], R8 ;  /* 0x0000000804007986 */ /* 0x000fe8000c101b06 */
[----:B------:R-:W-:Y:S01]  /*04b0*/  STG.E.64 desc[UR6][R6.64], R2 ;  /* 0x0000000206007986 */ /* 0x000fe2000c101b06 */
[----:B------:R-:W-:Y:S05]  /*04c0*/  EXIT ;  /* 0x000000000000794d */ /* 0x000fea0003800000 */
.L_x_18:
        /* <DEDUP_REMOVED lines=11> */
.L_x_41:


//--------------------- .text._Z20get_adjacency_matrixPK4int2PiS2_ --------------------------
	.section	.text._Z20get_adjacency_matrixPK4int2PiS2_,"ax",@progbits
	.align	128
        .global         _Z20get_adjacency_matrixPK4int2PiS2_
        .type           _Z20get_adjacency_matrixPK4int2PiS2_,@function
        .size           _Z20get_adjacency_matrixPK4int2PiS2_,(.L_x_42 - _Z20get_adjacency_matrixPK4int2PiS2_)
        .other          _Z20get_adjacency_matrixPK4int2PiS2_,@"STO_CUDA_ENTRY STV_DEFAULT"
_Z20get_adjacency_matrixPK4int2PiS2_:
.text._Z20get_adjacency_matrixPK4int2PiS2_:
[----:B------:R-:W-:Y:S01]  /*0000*/  LDC R1, c[0x0][0x37c] ;  /* 0x0000df00ff017b82 */ /* 0x000fe20000000800 */
[----:B------:R-:W0:Y:S07]  /*0010*/  S2R R0, SR_TID.Y ;  /* 0x0000000000007919 */ /* 0x000e2e0000002200 */
[----:B------:R-:W1:Y:S01]  /*0020*/  LDC.64 R22, c[0x0][0x380] ;  /* 0x0000e000ff167b82 */ /* 0x000e620000000a00 */
[----:B------:R-:W0:Y:S01]  /*0030*/  LDCU UR4, c[0x0][0x360] ;  /* 0x00006c00ff0477ac */ /* 0x000e220008000800 */
[----:B------:R-:W-:Y:S01]  /*0040*/  BSSY.RECONVERGENT B0, `(.L_x_19) ;  /* 0x000000b000007945 */ /* 0x000fe20003800200 */
[----:B------:R-:W0:Y:S01]  /*0050*/  S2R R3, SR_TID.X ;  /* 0x0000000000037919 */ /* 0x000e220000002100 */
[----:B------:R-:W-:Y:S01]  /*0060*/  IMAD.MOV.U32 R5, RZ, RZ, RZ ;  /* 0x000000ffff057224 */ /* 0x000fe200078e00ff */
[----:B------:R-:W2:Y:S02]  /*0070*/  LDCU.64 UR6, c[0x0][0x358] ;  /* 0x00006b00ff0677ac */ /* 0x000ea40008000a00 */
[----:B0-2---:R-:W-:-:S07]  /*0080*/  IMAD R0, R0, UR4, R3 ;  /* 0x0000000400007c24 */ /* 0x005fce000f8e0203 */
.L_x_20:
[----:B-1----:R-:W-:-:S06]  /*0090*/  IMAD.WIDE.U32 R2, R5, 0x8, R22 ;  /* 0x0000000805027825 */ /* 0x002fcc00078e0016 */
[----:B------:R-:W2:Y:S01]  /*00a0*/  LDG.E R3, desc[UR6][R2.64] ;  /* 0x0000000602037981 */ /* 0x000ea2000c1e1900 */
[----:B------:R-:W-:Y:S02]  /*00b0*/  IMAD.MOV.U32 R4, RZ, RZ, R5 ;  /* 0x000000ffff047224 */ /* 0x000fe400078e0005 */
[----:B------:R-:W-:Y:S01]  /*00c0*/  VIADD R5, R5, 0x1 ;  /* 0x0000000105057836 */ /* 0x000fe20000000000 */
[----:B--2---:R-:W-:-:S13]  /*00d0*/  ISETP.NE.AND P0, PT, R3, R0, PT ;  /* 0x000000000300720c */ /* 0x004fda0003f05270 */
[----:B------:R-:W-:Y:S05]  /*00e0*/  @P0 BRA `(.L_x_20) ;  /* 0xfffffffc00e80947 */ /* 0x000fea000383ffff */
[----:B------:R-:W-:Y:S05]  /*00f0*/  BSYNC.RECONVERGENT B0 ;  /* 0x0000000000007941 */ /* 0x000fea0003800200 */
.L_x_19:
[----:B------:R-:W-:Y:S01]  /*0100*/  BSSY.RECONVERGENT B0, `(.L_x_21) ;  /* 0x0000009000007945 */ /* 0x000fe20003800200 */
[----:B------:R-:W-:Y:S02]  /*0110*/  IMAD.MOV.U32 R5, RZ, RZ, R4 ;  /* 0x000000ffff057224 */ /* 0x000fe400078e0004 */
[----:B------:R-:W-:-:S07]  /*0120*/  IMAD.MOV.U32 R6, RZ, RZ, RZ ;  /* 0x000000ffff067224 */ /* 0x000fce00078e00ff */
.L_x_22:
[----:B------:R-:W-:-:S06]  /*0130*/  IMAD.WIDE.U32 R2, R5, 0x8, R22 ;  /* 0x0000000805027825 */ /* 0x000fcc00078e0016 */
[----:B------:R-:W2:Y:S01]  /*0140*/  LDG.E R3, desc[UR6][R2.64+0x8] ;  /* 0x0000080602037981 */ /* 0x000ea2000c1e1900 */
[----:B------:R-:W-:Y:S02]  /*0150*/  VIADD R5, R5, 0x1 ;  /* 0x0000000105057836 */ /* 0x000fe40000000000 */
[----:B------:R-:W-:Y:S01]  /*0160*/  VIADD R6, R6, 0x1 ;  /* 0x0000000106067836 */ /* 0x000fe20000000000 */
[----:B--2---:R-:W-:-:S13]  /*0170*/  ISETP.NE.AND P0, PT, R3, R0, PT ;  /* 0x000000000300720c */ /* 0x004fda0003f05270 */
[----:B------:R-:W-:Y:S05]  /*0180*/  @!P0 BRA `(.L_x_22) ;  /* 0xfffffffc00e88947 */ /* 0x000fea000383ffff */
[----:B------:R-:W-:Y:S05]  /*0190*/  BSYNC.RECONVERGENT B0 ;  /* 0x0000000000007941 */ /* 0x000fea0003800200 */
.L_x_21:
[----:B------:R-:W0:Y:S01]  /*01a0*/  S2UR UR5, SR_CgaCtaId ;  /* 0x00000000000579c3 */ /* 0x000e220000008800 */
[----:B------:R-:W-:Y:S01]  /*01b0*/  UMOV UR4, 0x400 ;  /* 0x0000040000047882 */ /* 0x000fe20000000000 */
[C---:B------:R-:W-:Y:S01]  /*01c0*/  ISETP.NE.AND P0, PT, R0.reuse, RZ, PT ;  /* 0x000000ff0000720c */ /* 0x040fe20003f05270 */
[C---:B------:R-:W-:Y:S01]  /*01d0*/  VIADD R2, R0.reuse, 0x1 ;  /* 0x0000000100027836 */ /* 0x040fe20000000000 */
[----:B------:R-:W-:Y:S01]  /*01e0*/  ISETP.GE.U32.AND P1, PT, R0, 0xf, PT ;  /* 0x0000000f0000780c */ /* 0x000fe20003f26070 */
[----:B------:R-:W-:Y:S01]  /*01f0*/  BSSY.RECONVERGENT B0, `(.L_x_23) ;  /* 0x0000022000007945 */ /* 0x000fe20003800200 */
[----:B------:R-:W-:Y:S02]  /*0200*/  IMAD.MOV.U32 R3, RZ, RZ, RZ ;  /* 0x000000ffff037224 */ /* 0x000fe400078e00ff */
[----:B------:R-:W-:Y:S01]  /*0210*/  LOP3.LUT R21, R2, 0xf, RZ, 0xc0, !PT ;  /* 0x0000000f02157812 */ /* 0x000fe200078ec0ff */
[----:B------:R-:W-:-:S06]  /*0220*/  IMAD.MOV.U32 R20, RZ, RZ, RZ ;  /* 0x000000ffff147224 */ /* 0x000fcc00078e00ff */
[----:B------:R-:W1:Y:S01]  /*0230*/  @!P0 LDC.64 R4, c[0x0][0x388] ;  /* 0x0000e200ff048b82 */ /* 0x000e620000000a00 */
[----:B0-----:R-:W-:-:S06]  /*0240*/  ULEA UR4, UR5, UR4, 0x18 ;  /* 0x0000000405047291 */ /* 0x001fcc000f8ec0ff */
[----:B------:R-:W-:-:S05]  /*0250*/  LEA R7, R0, UR4, 0x2 ;  /* 0x0000000400077c11 */ /* 0x000fca000f8e10ff */
[----:B------:R0:W-:Y:S01]  /*0260*/  STS [R7], R6 ;  /* 0x0000000607007388 */ /* 0x0001e20000000800 */
[----:B------:R-:W-:Y:S06]  /*0270*/  BAR.SYNC.DEFER_BLOCKING 0x0 ;  /* 0x0000000000007b1d */ /* 0x000fec0000010000 */
[----:B-1----:R0:W-:Y:S01]  /*0280*/  @!P0 STG.E desc[UR6][R4.64], RZ ;  /* 0x000000ff04008986 */ /* 0x0021e2000c101906 */
[----:B------:R-:W-:Y:S01]  /*0290*/  ISETP.NE.AND P0, PT, R21, RZ, PT ;  /* 0x000000ff1500720c */ /* 0x000fe20003f05270 */
[----:B------:R-:W-:-:S12]  /*02a0*/  @!P1 BRA `(.L_x_24) ;  /* 0x0000000000589947 */ /* 0x000fd80003800000 */
[----:B------:R-:W-:Y:S01]  /*02b0*/  UIADD3 UR5, UPT, UPT, UR4, 0x20, URZ ;  /* 0x0000002004057890 */ /* 0x000fe2000fffe0ff */
[C---:B------:R-:W-:Y:S01]  /*02c0*/  LOP3.LUT R24, R2.reuse, 0xfffffff0, RZ, 0xc0, !PT ;  /* 0xfffffff002187812 */ /* 0x040fe200078ec0ff */
[----:B------:R-:W-:Y:S01]  /*02d0*/  IMAD.MOV.U32 R20, RZ, RZ, RZ ;  /* 0x000000ffff147224 */ /* 0x000fe200078e00ff */
[----:B------:R-:W-:-:S03]  /*02e0*/  LOP3.LUT R3, R2, 0x7ffff0, RZ, 0xc0, !PT ;  /* 0x007ffff002037812 */ /* 0x000fc600078ec0ff */
[----:B------:R-:W-:Y:S02]  /*02f0*/  IMAD.MOV R24, RZ, RZ, -R24 ;  /* 0x000000ffff187224 */ /* 0x000fe400078e0a18 */
[----:B------:R-:W-:-:S07]  /*0300*/  IMAD.U32 R25, RZ, RZ, UR5 ;  /* 0x00000005ff197e24 */ /* 0x000fce000f8e00ff */
.L_x_25:
[----:B0-----:R-:W0:Y:S01]  /*0310*/  LDS.128 R4, [R25+-0x20] ;  /* 0xffffe00019047984 */ /* 0x001e220000000c00 */
[----:B------:R-:W-:-:S03]  /*0320*/  VIADD R24, R24, 0x10 ;  /* 0x0000001018187836 */ /* 0x000fc60000000000 */
[----:B------:R-:W1:Y:S02]  /*0330*/  LDS.128 R8, [R25+-0x10] ;  /* 0xfffff00019087984 */ /* 0x000e640000000c00 */
[----:B------:R-:W-:Y:S02]  /*0340*/  ISETP.NE.AND P1, PT, R24, RZ, PT ;  /* 0x000000ff1800720c */ /* 0x000fe40003f25270 */
[----:B------:R-:W2:Y:S04]  /*0350*/  LDS.128 R12, [R25] ;  /* 0x00000000190c7984 */ /* 0x000ea80000000c00 */
[----:B------:R3:W4:Y:S02]  /*0360*/  LDS.128 R16, [R25+0x10] ;  /* 0x0000100019107984 */ /* 0x0007240000000c00 */
[----:B---3--:R-:W-:Y:S01]  /*0370*/  VIADD R25, R25, 0x40 ;  /* 0x0000004019197836 */ /* 0x008fe20000000000 */
[----:B0-----:R-:W-:-:S04]  /*0380*/  IADD3 R4, PT, PT, R5, R4, R20 ;  /* 0x0000000405047210 */ /* 0x001fc80007ffe014 */
[----:B------:R-:W-:-:S04]  /*0390*/  IADD3 R4, PT, PT, R7, R6, R4 ;  /* 0x0000000607047210 */ /* 0x000fc80007ffe004 */
[----:B-1----:R-:W-:-:S04]  /*03a0*/  IADD3 R4, PT, PT, R9, R8, R4 ;  /* 0x0000000809047210 */ /* 0x002fc80007ffe004 */
[----:B------:R-:W-:-:S04]  /*03b0*/  IADD3 R4, PT, PT, R11, R10, R4 ;  /* 0x0000000a0b047210 */ /* 0x000fc80007ffe004 */
[----:B--2---:R-:W-:-:S04]  /*03c0*/  IADD3 R4, PT, PT, R13, R12, R4 ;  /* 0x0000000c0d047210 */ /* 0x004fc80007ffe004 */
[----:B------:R-:W-:-:S04]  /*03d0*/  IADD3 R4, PT, PT, R15, R14, R4 ;  /* 0x0000000e0f047210 */ /* 0x000fc80007ffe004 */
[----:B----4-:R-:W-:-:S04]  /*03e0*/  IADD3 R4, PT, PT, R17, R16, R4 ;  /* 0x0000001011047210 */ /* 0x010fc80007ffe004 */
[----:B------:R-:W-:Y:S01]  /*03f0*/  IADD3 R20, PT, PT, R19, R18, R4 ;  /* 0x0000001213147210 */ /* 0x000fe20007ffe004 */
[----:B------:R-:W-:Y:S06]  /*0400*/  @P1 BRA `(.L_x_25) ;  /* 0xfffffffc00c01947 */ /* 0x000fec000383ffff */
.L_x_24:
[----:B------:R-:W-:Y:S05]  /*0410*/  BSYNC.RECONVERGENT B0 ;  /* 0x0000000000007941 */ /* 0x000fea0003800200 */
.L_x_23:
[----:B------:R-:W-:Y:S04]  /*0420*/  BSSY.RECONVERGENT B0, `(.L_x_26) ;  /* 0x000001f000007945 */ /* 0x000fe80003800200 */
[----:B------:R-:W-:Y:S05]  /*0430*/  @!P0 BRA `(.L_x_27) ;  /* 0x0000000000748947 */ /* 0x000fea0003800000 */
[----:B------:R-:W-:-:S13]  /*0440*/  ISETP.GE.U32.AND P0, PT, R21, 0x8, PT ;  /* 0x000000081500780c */ /* 0x000fda0003f06070 */
[C---:B------:R-:W-:Y:S01]  /*0450*/  @P0 LEA R12, R3.reuse, UR4, 0x2 ;  /* 0x00000004030c0c11 */ /* 0x040fe2000f8e10ff */
[----:B------:R-:W-:-:S04]  /*0460*/  @P0 VIADD R3, R3, 0x8 ;  /* 0x0000000803030836 */ /* 0x000fc80000000000 */
[----:B0-----:R-:W0:Y:S04]  /*0470*/  @P0 LDS.128 R4, [R12] ;  /* 0x000000000c040984 */ /* 0x001e280000000c00 */
[----:B------:R-:W1:Y:S01]  /*0480*/  @P0 LDS.128 R8, [R12+0x10] ;  /* 0x000010000c080984 */ /* 0x000e620000000c00 */
[----:B0-----:R-:W-:Y:S02]  /*0490*/  @P0 IADD3 R5, PT, PT, R5, R4, R20 ;  /* 0x0000000405050210 */ /* 0x001fe40007ffe014 */
[----:B------:R-:W-:Y:S02]  /*04a0*/  LOP3.LUT R4, R2, 0x7, RZ, 0xc0, !PT ;  /* 0x0000000702047812 */ /* 0x000fe400078ec0ff */
[----:B------:R-:W-:Y:S02]  /*04b0*/  @P0 IADD3 R5, PT, PT, R7, R6, R5 ;  /* 0x0000000607050210 */ /* 0x000fe40007ffe005 */
[----:B------:R-:W-:-:S02]  /*04c0*/  ISETP.NE.AND P1, PT, R4, RZ, PT ;  /* 0x000000ff0400720c */ /* 0x000fc40003f25270 */
[----:B-1----:R-:W-:-:S04]  /*04d0*/  @P0 IADD3 R5, PT, PT, R9, R8, R5 ;  /* 0x0000000809050210 */ /* 0x002fc80007ffe005 */
[----:B------:R-:W-:-:S07]  /*04e0*/  @P0 IADD3 R20, PT, PT, R11, R10, R5 ;  /* 0x0000000a0b140210 */ /* 0x000fce0007ffe005 */
[----:B------:R-:W-:Y:S05]  /*04f0*/  @!P1 BRA `(.L_x_27) ;  /* 0x0000000000449947 */ /* 0x000fea0003800000 */
[----:B------:R-:W-:Y:S02]  /*0500*/  ISETP.GE.U32.AND P0, PT, R4, 0x4, PT ;  /* 0x000000040400780c */ /* 0x000fe40003f06070 */
[----:B------:R-:W-:-:S04]  /*0510*/  LOP3.LUT R2, R2, 0x3, RZ, 0xc0, !PT ;  /* 0x0000000302027812 */ /* 0x000fc800078ec0ff */
[----:B------:R-:W-:-:S07]  /*0520*/  ISETP.NE.AND P1, PT, R2, RZ, PT ;  /* 0x000000ff0200720c */ /* 0x000fce0003f25270 */
[C---:B------:R-:W-:Y:S01]  /*0530*/  @P0 LEA R4, R3.reuse, UR4, 0x2 ;  /* 0x0000000403040c11 */ /* 0x040fe2000f8e10ff */
[----:B------:R-:W-:-:S05]  /*0540*/  @P0 VIADD R3, R3, 0x4 ;  /* 0x0000000403030836 */ /* 0x000fca0000000000 */
[----:B------:R-:W0:Y:S02]  /*0550*/  @P0 LDS.128 R4, [R4] ;  /* 0x0000000004040984 */ /* 0x000e240000000c00 */
[----:B0-----:R-:W-:-:S04]  /*0560*/  @P0 IADD3 R5, PT, PT, R5, R4, R20 ;  /* 0x0000000405050210 */ /* 0x001fc80007ffe014 */
[----:B------:R-:W-:Y:S01]  /*0570*/  @P0 IADD3 R20, PT, PT, R7, R6, R5 ;  /* 0x0000000607140210 */ /* 0x000fe20007ffe005 */
[----:B------:R-:W-:Y:S06]  /*0580*/  @!P1 BRA `(.L_x_27) ;  /* 0x0000000000209947 */ /* 0x000fec0003800000 */
[----:B------:R-:W-:Y:S01]  /*0590*/  LEA R3, R3, UR4, 0x2 ;  /* 0x0000000403037c11 */ /* 0x000fe2000f8e10ff */
[----:B------:R-:W-:-:S07]  /*05a0*/  IMAD.MOV R2, RZ, RZ, -R2 ;  /* 0x000000ffff027224 */ /* 0x000fce00078e0a02 */
.L_x_28:
[----:B------:R0:W1:Y:S01]  /*05b0*/  LDS R5, [R3] ;  /* 0x0000000003057984 */ /* 0x0000620000000800 */
[----:B------:R-:W-:-:S05]  /*05c0*/  VIADD R2, R2, 0x1 ;  /* 0x0000000102027836 */ /* 0x000fca0000000000 */
[----:B------:R-:W-:Y:S01]  /*05d0*/  ISETP.NE.AND P0, PT, R2, RZ, PT ;  /* 0x000000ff0200720c */ /* 0x000fe20003f05270 */
[----:B0-----:R-:W-:Y:S02]  /*05e0*/  VIADD R3, R3, 0x4 ;  /* 0x0000000403037836 */ /* 0x001fe40000000000 */
[----:B-1----:R-:W-:-:S10]  /*05f0*/  IMAD.IADD R20, R5, 0x1, R20 ;  /* 0x0000000105147824 */ /* 0x002fd400078e0214 */
[----:B------:R-:W-:Y:S05]  /*0600*/  @P0 BRA `(.L_x_28) ;  /* 0xfffffffc00e80947 */ /* 0x000fea000383ffff */
.L_x_27:
[----:B------:R-:W-:Y:S05]  /*0610*/  BSYNC.RECONVERGENT B0 ;  /* 0x0000000000007941 */ /* 0x000fea0003800200 */
.L_x_26:
[----:B------:R-:W1:Y:S02]  /*0620*/  LDC.64 R2, c[0x0][0x388] ;  /* 0x0000e200ff027b82 */ /* 0x000e640000000a00 */
[----:B-1----:R-:W-:-:S05]  /*0630*/  IMAD.WIDE.U32 R2, R0, 0x4, R2 ;  /* 0x0000000400027825 */ /* 0x002fca00078e0002 */
[----:B0-----:R-:W2:Y:S04]  /*0640*/  LDG.E R5, desc[UR6][R2.64] ;  /* 0x0000000602057981 */ /* 0x001ea8000c1e1900 */
[----:B------:R0:W-:Y:S01]  /*0650*/  STG.E desc[UR6][R2.64+0x4], R20 ;  /* 0x0000041402007986 */ /* 0x0001e2000c101906 */
[----:B--2---:R-:W-:-:S13]  /*0660*/  ISETP.GE.AND P0, PT, R5, R20, PT ;  /* 0x000000140500720c */ /* 0x004fda0003f06270 */
[----:B0-----:R-:W-:Y:S05]  /*0670*/  @P0 EXIT ;  /* 0x000000000000094d */ /* 0x001fea0003800000 */
[----:B------:R-:W0:Y:S01]  /*0680*/  LDC.64 R8, c[0x0][0x390] ;  /* 0x0000e400ff087b82 */ /* 0x000e220000000a00 */
[----:B------:R-:W-:-:S07]  /*0690*/  IMAD.MOV.U32 R11, RZ, RZ, R5 ;  /* 0x000000ffff0b7224 */ /* 0x000fce00078e0005 */
.L_x_29:
[----:B------:R-:W-:-:S06]  /*06a0*/  IMAD.WIDE R4, R11, 0x8, R22 ;  /* 0x000000080b047825 */ /* 0x000fcc00078e0216 */
[----:B------:R-:W2:Y:S01]  /*06b0*/  LDG.E R5, desc[UR6][R4.64+0x4] ;  /* 0x0000040604057981 */ /* 0x000ea2000c1e1900 */
[----:B0-----:R-:W-:-:S05]  /*06c0*/  IMAD.WIDE R6, R11, 0x4, R8 ;  /* 0x000000040b067825 */ /* 0x001fca00078e0208 */
[----:B--2---:R1:W-:Y:S04]  /*06d0*/  STG.E desc[UR6][R6.64], R5 ;  /* 0x0000000506007986 */ /* 0x0043e8000c101906 */
[----:B------:R-:W2:Y:S01]  /*06e0*/  LDG.E R0, desc[UR6][R2.64+0x4] ;  /* 0x0000040602007981 */ /* 0x000ea2000c1e1900 */
[----:B------:R-:W-:-:S05]  /*06f0*/  VIADD R11, R11, 0x1 ;  /* 0x000000010b0b7836 */ /* 0x000fca0000000000 */
[----:B--2---:R-:W-:-:S13]  /*0700*/  ISETP.GE.AND P0, PT, R11, R0, PT ;  /* 0x000000000b00720c */ /* 0x004fda0003f06270 */
[----:B-1----:R-:W-:Y:S05]  /*0710*/  @!P0 BRA `(.L_x_29) ;  /* 0xfffffffc00e08947 */ /* 0x002fea000383ffff */
[----:B------:R-:W-:Y:S05]  /*0720*/  EXIT ;  /* 0x000000000000794d */ /* 0x000fea0003800000 */
.L_x_30:
        /* <DEDUP_REMOVED lines=13> */
.L_x_42:


//--------------------- .text._Z23compute_resting_lengthsP6float3PiS1_Pf --------------------------
	.section	.text._Z23compute_resting_lengthsP6float3PiS1_Pf,"ax",@progbits
	.align	128
        .global         _Z23compute_resting_lengthsP6float3PiS1_Pf
        .type           _Z23compute_resting_lengthsP6float3PiS1_Pf,@function
        .size           _Z23compute_resting_lengthsP6float3PiS1_Pf,(.L_x_38 - _Z23compute_resting_lengthsP6float3PiS1_Pf)
        .other          _Z23compute_resting_lengthsP6float3PiS1_Pf,@"STO_CUDA_ENTRY STV_DEFAULT"
_Z23compute_resting_lengthsP6float3PiS1_Pf:
.text._Z23compute_resting_lengthsP6float3PiS1_Pf:
[----:B------:R-:W-:Y:S01]  /*0000*/  LDC R1, c[0x0][0x37c] ;  /* 0x0000df00ff017b82 */ /* 0x000fe20000000800 */
[----:B------:R-:W0:Y:S07]  /*0010*/  S2R R13, SR_TID.Y ;  /* 0x00000000000d7919 */ /* 0x000e2e0000002200 */
[----:B------:R-:W1:Y:S01]  /*0020*/  LDC.64 R2, c[0x0][0x388] ;  /* 0x0000e200ff027b82 */ /* 0x000e620000000a00 */
[----:B------:R-:W0:Y:S01]  /*0030*/  LDCU UR6, c[0x0][0x360] ;  /* 0x00006c00ff0677ac */ /* 0x000e220008000800 */
[----:B------:R-:W0:Y:S01]  /*0040*/  S2R R0, SR_TID.X ;  /* 0x0000000000007919 */ /* 0x000e220000002100 */
[----:B------:R-:W2:Y:S01]  /*0050*/  LDCU.64 UR4, c[0x0][0x358] ;  /* 0x00006b00ff0477ac */ /* 0x000ea20008000a00 */
[----:B0-----:R-:W-:-:S04]  /*0060*/  IMAD R13, R13, UR6, R0 ;  /* 0x000000060d0d7c24 */ /* 0x001fc8000f8e0200 */
[----:B-1----:R-:W-:-:S05]  /*0070*/  IMAD.WIDE.U32 R2, R13, 0x4, R2 ;  /* 0x000000040d027825 */ /* 0x002fca00078e0002 */
[----:B--2---:R-:W2:Y:S04]  /*0080*/  LDG.E R0, desc[UR4][R2.64] ;  /* 0x0000000402007981 */ /* 0x004ea8000c1e1900 */
[----:B------:R-:W2:Y:S02]  /*0090*/  LDG.E R5, desc[UR4][R2.64+0x4] ;  /* 0x0000040402057981 */ /* 0x000ea4000c1e1900 */
[----:B--2---:R-:W-:-:S13]  /*00a0*/  ISETP.GE.AND P0, PT, R0, R5, PT ;  /* 0x000000050000720c */ /* 0x004fda0003f06270 */
[----:B------:R-:W-:Y:S05]  /*00b0*/  @P0 EXIT ;  /* 0x000000000000094d */ /* 0x000fea0003800000 */
[----:B------:R-:W0:Y:S08]  /*00c0*/  LDC.64 R10, c[0x0][0x380] ;  /* 0x0000e000ff0a7b82 */ /* 0x000e300000000a00 */
[----:B------:R-:W1:Y:S08]  /*00d0*/  LDC.64 R4, c[0x0][0x380] ;  /* 0x0000e000ff047b82 */ /* 0x000e700000000a00 */
[----:B------:R-:W2:Y:S08]  /*00e0*/  LDC.64 R6, c[0x0][0x390] ;  /* 0x0000e400ff067b82 */ /* 0x000eb00000000a00 */
[----:B------:R-:W3:Y:S01]  /*00f0*/  LDC.64 R8, c[0x0][0x398] ;  /* 0x0000e600ff087b82 */ /* 0x000ee20000000a00 */
[----:B0-----:R-:W-:Y:S01]  /*0100*/  IMAD.WIDE.U32 R10, R13, 0xc, R10 ;  /* 0x0000000c0d0a7825 */ /* 0x001fe200078e000a */
[----:B------:R-:W-:-:S07]  /*0110*/  MOV R13, R0 ;  /* 0x00000000000d7202 */ /* 0x000fce0000000f00 */
.L_x_34:
[----:B--2---:R-:W-:Y:S01]  /*0120*/  IMAD.WIDE R14, R13, 0x4, R6 ;  /* 0x000000040d0e7825 */ /* 0x004fe200078e0206 */
[----:B------:R-:W2:Y:S04]  /*0130*/  LDG.E R21, desc[UR4][R10.64+0x4] ;  /* 0x000004040a157981 */ /* 0x000ea8000c1e1900 */
[----:B------:R-:W4:Y:S04]  /*0140*/  LDG.E R19, desc[UR4][R10.64] ;  /* 0x000000040a137981 */ /* 0x000f28000c1e1900 */
[----:B------:R-:W1:Y:S04]  /*0150*/  LDG.E R15, desc[UR4][R14.64] ;  /* 0x000000040e0f7981 */ /* 0x000e68000c1e1900 */
[----:B------:R-:W5:Y:S01]  /*0160*/  LDG.E R23, desc[UR4][R10.64+0x8] ;  /* 0x000008040a177981 */ /* 0x000f62000c1e1900 */
[----:B-1----:R-:W-:-:S05]  /*0170*/  IMAD.WIDE R16, R15, 0xc, R4 ;  /* 0x0000000c0f107825 */ /* 0x002fca00078e0204 */
[----:B------:R-:W2:Y:S04]  /*0180*/  LDG.E R12, desc[UR4][R16.64+0x4] ;  /* 0x00000404100c7981 */ /* 0x000ea8000c1e1900 */
[----:B------:R-:W4:Y:S04]  /*0190*/  LDG.E R0, desc[UR4][R16.64] ;  /* 0x0000000410007981 */ /* 0x000f28000c1e1900 */
[----:B------:R-:W5:Y:S01]  /*01a0*/  LDG.E R18, desc[UR4][R16.64+0x8] ;  /* 0x0000080410127981 */ /* 0x000f62000c1e1900 */
[----:B------:R-:W-:Y:S01]  /*01b0*/  BSSY.RECONVERGENT B0, `(.L_x_31) ;  /* 0x0000013000007945 */ /* 0x000fe20003800200 */
[----:B--2---:R-:W-:Y:S01]  /*01c0*/  FADD R12, R12, -R21 ;  /* 0x800000150c0c7221 */ /* 0x004fe20000000000 */
[----:B----4-:R-:W-:-:S03]  /*01d0*/  FADD R0, R0, -R19 ;  /* 0x8000001300007221 */ /* 0x010fc60000000000 */
[----:B------:R-:W-:Y:S01]  /*01e0*/  FMUL R19, R12, R12 ;  /* 0x0000000c0c137220 */ /* 0x000fe20000400000 */
[----:B-----5:R-:W-:-:S03]  /*01f0*/  FADD R18, R18, -R23 ;  /* 0x8000001712127221 */ /* 0x020fc60000000000 */
[----:B------:R-:W-:-:S04]  /*0200*/  FFMA R19, R0, R0, R19 ;  /* 0x0000000000137223 */ /* 0x000fc80000000013 */
[----:B------:R-:W-:-:S05]  /*0210*/  FFMA R14, R18, R18, R19 ;  /* 0x00000012120e7223 */ /* 0x000fca0000000013 */
[----:B------:R-:W-:Y:S01]  /*0220*/  IADD3 R0, PT, PT, R14, -0xd000000, RZ ;  /* 0xf30000000e007810 */ /* 0x000fe20007ffe0ff */
[----:B------:R0:W1:Y:S03]  /*0230*/  MUFU.RSQ R15, R14 ;  /* 0x0000000e000f7308 */ /* 0x0000660000001400 */
[----:B------:R-:W-:-:S13]  /*0240*/  ISETP.GT.U32.AND P0, PT, R0, 0x727fffff, PT ;  /* 0x727fffff0000780c */ /* 0x000fda0003f04070 */
[----:B0-----:R-:W-:Y:S05]  /*0250*/  @!P0 BRA `(.L_x_32) ;  /* 0x0000000000108947 */ /* 0x001fea0003800000 */
[----:B------:R-:W-:-:S07]  /*0260*/  MOV R18, 0x280 ;  /* 0x0000028000127802 */ /* 0x000fce0000000f00 */
[----:B-1-3--:R-:W-:Y:S05]  /*0270*/  CALL.REL.NOINC `($__internal_1_$__cuda_sm20_sqrt_rn_f32_slowpath) ;  /* 0x0000000000387944 */ /* 0x00afea0003c00000 */
[----:B------:R-:W-:Y:S01]  /*0280*/  MOV R17, R12 ;  /* 0x0000000c00117202 */ /* 0x000fe20000000f00 */
[----:B------:R-:W-:Y:S06]  /*0290*/  BRA `(.L_x_33) ;  /* 0x0000000000107947 */ /* 0x000fec0003800000 */
.L_x_32:
[----:B-1----:R-:W-:Y:S01]  /*02a0*/  FMUL.FTZ R17, R14, R15 ;  /* 0x0000000f0e117220 */ /* 0x002fe20000410000 */
[----:B------:R-:W-:-:S03]  /*02b0*/  FMUL.FTZ R12, R15, 0.5 ;  /* 0x3f0000000f0c7820 */ /* 0x000fc60000410000 */
[----:B------:R-:W-:-:S04]  /*02c0*/  FFMA R0, -R17, R17, R14 ;  /* 0x0000001111007223 */ /* 0x000fc8000000010e */
[----:B------:R-:W-:-:S07]  /*02d0*/  FFMA R17, R0, R12, R17 ;  /* 0x0000000c00117223 */ /* 0x000fce0000000011 */
.L_x_33:
[----:B------:R-:W-:Y:S05]  /*02e0*/  BSYNC.RECONVERGENT B0 ;  /* 0x0000000000007941 */ /* 0x000fea0003800200 */
.L_x_31:
[----:B---3--:R-:W-:-:S05]  /*02f0*/  IMAD.WIDE R14, R13, 0x4, R8 ;  /* 0x000000040d0e7825 */ /* 0x008fca00078e0208 */
[----:B------:R0:W-:Y:S04]  /*0300*/  STG.E desc[UR4][R14.64], R17 ;  /* 0x000000110e007986 */ /* 0x0001e8000c101904 */
[----:B------:R-:W2:Y:S01]  /*0310*/  LDG.E R0, desc[UR4][R2.64+0x4] ;  /* 0x0000040402007981 */ /* 0x000ea2000c1e1900 */
[----:B------:R-:W-:-:S04]  /*0320*/  IADD3 R13, PT, PT, R13, 0x1, RZ ;  /* 0x000000010d0d7810 */ /* 0x000fc80007ffe0ff */
[----:B--2---:R-:W-:-:S13]  /*0330*/  ISETP.GE.AND P0, PT, R13, R0, PT ;  /* 0x000000000d00720c */ /* 0x004fda0003f06270 */
[----:B0-----:R-:W-:Y:S05]  /*0340*/  @!P0 BRA `(.L_x_34) ;  /* 0xfffffffc00748947 */ /* 0x001fea000383ffff */
[----:B------:R-:W-:Y:S05]  /*0350*/  EXIT ;  /* 0x000000000000794d */ /* 0x000fea0003800000 */
        .weak           $__internal_1_$__cuda_sm20_sqrt_rn_f32_slowpath
        .type           $__internal_1_$__cuda_sm20_sqrt_rn_f32_slowpath,@function
        .size           $__internal_1_$__cuda_sm20_sqrt_rn_f32_slowpath,(.L_x_38 - $__internal_1_$__cuda_sm20_sqrt_rn_f32_slowpath)
$__internal_1_$__cuda_sm20_sqrt_rn_f32_slowpath:
[----:B------:R-:W-:-:S13]  /*0360*/  LOP3.LUT P0, RZ, R14, 0x7fffffff, RZ, 0xc0, !PT ;  /* 0x7fffffff0eff7812 */ /* 0x000fda000780c0ff */
[----:B------:R-:W-:Y:S01]  /*0370*/  @!P0 MOV R12, R14 ;  /* 0x0000000e000c8202 */ /* 0x000fe20000000f00 */
[----:B------:R-:W-:Y:S06]  /*0380*/  @!P0 BRA `(.L_x_35) ;  /* 0x0000000000448947 */ /* 0x000fec0003800000 */
[----:B------:R-:W-:Y:S02]  /*0390*/  FSETP.GEU.FTZ.AND P0, PT, R14, RZ, PT ;  /* 0x000000ff0e00720b */ /* 0x000fe40003f1e000 */
[----:B------:R-:W-:-:S11]  /*03a0*/  MOV R0, R14 ;  /* 0x0000000e00007202 */ /* 0x000fd60000000f00 */
[----:B------:R-:W-:Y:S01]  /*03b0*/  @!P0 MOV R12, 0x7fffffff ;  /* 0x7fffffff000c8802 */ /* 0x000fe20000000f00 */
[----:B------:R-:W-:Y:S06]  /*03c0*/  @!P0 BRA `(.L_x_35) ;  /* 0x0000000000348947 */ /* 0x000fec0003800000 */
[----:B------:R-:W-:-:S13]  /*03d0*/  FSETP.GTU.FTZ.AND P0, PT, |R0|, +INF , PT ;  /* 0x7f8000000000780b */ /* 0x000fda0003f1c200 */
[----:B------:R-:W-:Y:S01]  /*03e0*/  @P0 FADD.FTZ R12, R0, 1 ;  /* 0x3f800000000c0421 */ /* 0x000fe20000010000 */
[----:B------:R-:W-:Y:S06]  /*03f0*/  @P0 BRA `(.L_x_35) ;  /* 0x0000000000280947 */ /* 0x000fec0003800000 */
[----:B------:R-:W-:-:S13]  /*0400*/  FSETP.NEU.FTZ.AND P0, PT, |R0|, +INF , PT ;  /* 0x7f8000000000780b */ /* 0x000fda0003f1d200 */
[----:B------:R-:W-:-:S04]  /*0410*/  @P0 FFMA R14, R0, 1.84467440737095516160e+19, RZ ;  /* 0x5f800000000e0823 */ /* 0x000fc800000000ff */
[----:B------:R-:W0:Y:S02]  /*0420*/  @P0 MUFU.RSQ R15, R14 ;  /* 0x0000000e000f0308 */ /* 0x000e240000001400 */
[----:B0-----:R-:W-:Y:S01]  /*0430*/  @P0 FMUL.FTZ R17, R14, R15 ;  /* 0x0000000f0e110220 */ /* 0x001fe20000410000 */
[----:B------:R-:W-:-:S03]  /*0440*/  @P0 FMUL.FTZ R15, R15, 0.5 ;  /* 0x3f0000000f0f0820 */ /* 0x000fc60000410000 */
[----:B------:R-:W-:-:S04]  /*0450*/  @P0 FADD.FTZ R12, -R17, -RZ ;  /* 0x800000ff110c0221 */ /* 0x000fc80000010100 */
[----:B------:R-:W-:Y:S01]  /*0460*/  @P0 FFMA R16, R17, R12, R14 ;  /* 0x0000000c11100223 */ /* 0x000fe2000000000e */
[----:B------:R-:W-:-:S03]  /*0470*/  @!P0 MOV R12, R0 ;  /* 0x00000000000c8202 */ /* 0x000fc60000000f00 */
[----:B------:R-:W-:-:S04]  /*0480*/  @P0 FFMA R15, R16, R15, R17 ;  /* 0x0000000f100f0223 */ /* 0x000fc80000000011 */
[----:B------:R-:W-:-:S07]  /*0490*/  @P0 FMUL.FTZ R12, R15, 2.3283064365386962891e-10 ;  /* 0x2f8000000f0c0820 */ /* 0x000fce0000410000 */
.L_x_35:
[----:B------:R-:W-:Y:S01]  /*04a0*/  HFMA2 R15, -RZ, RZ, 0, 0 ;  /* 0x00000000ff0f7431 */ /* 0x000fe200000001ff */
[----:B------:R-:W-:-:S04]  /*04b0*/  MOV R14, R18 ;  /* 0x00000012000e7202 */ /* 0x000fc80000000f00 */
[----:B------:R-:W-:Y:S05]  /*04c0*/  RET.REL.NODEC R14 `(_Z23compute_resting_lengthsP6float3PiS1_Pf) ;  /* 0xfffffff80ecc7950 */ /* 0x000fea0003c3ffff */
.L_x_36:
        /* <DEDUP_REMOVED lines=11> */
.L_x_38:


//--------------------- .nv.global.init           --------------------------
	.section	.nv.global.init,"aw",@progbits
	.align	4
.nv.global.init:
	.type		__cudart_i2opi_f,@object
	.size		__cudart_i2opi_f,(.L_0 - __cudart_i2opi_f)
__cudart_i2opi_f:
        /*0000*/ 	.byte	0x41, 0x90, 0x43, 0x3c, 0x99, 0x95, 0x62, 0xdb, 0xc0, 0xdd, 0x34, 0xf5, 0xd1, 0x57, 0x27, 0xfc
        /*0010*/ 	.byte	0x29, 0x15, 0x44, 0x4e, 0x6e, 0x83, 0xf9, 0xa2
.L_0:


//--------------------- .nv.shared._Z17create_geometriesP6float3ff --------------------------
	.section	.nv.shared._Z17create_geometriesP6float3ff,"aw",@nobits
	.sectionflags	@""
	.align	16
	.zero		1024


//--------------------- .nv.shared.reserved.0     --------------------------
	.section	.nv.shared.reserved.0,"aw",@nobits
	.weak		__nv_reservedSMEM_offset_0_alias
	.size		__nv_reservedSMEM_offset_0_alias, 0, 64
	.other		__nv_reservedSMEM_offset_0_alias,@"STO_CUDA_RESERVED_SHARED STV_DEFAULT"
__nv_reservedSMEM_offset_0_alias:
	.zero		0
	.zero		64


//--------------------- .nv.shared._Z12create_facesP4int4 --------------------------
	.section	.nv.shared._Z12create_facesP4int4,"aw",@nobits
	.sectionflags	@""
	.align	16
	.zero		1024


//--------------------- .nv.shared._Z18create_connectionsP4int2i --------------------------
	.section	.nv.shared._Z18create_connectionsP4int2i,"aw",@nobits
	.sectionflags	@""
	.align	16
	.zero		1024


//--------------------- .nv.shared._Z20get_adjacency_matrixPK4int2PiS2_ --------------------------
	.section	.nv.shared._Z20get_adjacency_matrixPK4int2PiS2_,"aw",@nobits
	.sectionflags	@""
	.align	16
	.zero		1024


//--------------------- .nv.shared._Z23compute_resting_lengthsP6float3PiS1_Pf --------------------------
	.section	.nv.shared._Z23compute_resting_lengthsP6float3PiS1_Pf,"aw",@nobits
	.sectionflags	@""
	.align	16
	.zero		1024


//--------------------- .nv.constant0._Z17create_geometriesP6float3ff --------------------------
	.section	.nv.constant0._Z17create_geometriesP6float3ff,"a",@progbits
	.sectionflags	@""
	.align	4
.nv.constant0._Z17create_geometriesP6float3ff:
	.zero		912


//--------------------- .nv.constant0._Z12create_facesP4int4 --------------------------
	.section	.nv.constant0._Z12create_facesP4int4,"a",@progbits
	.sectionflags	@""
	.align	4
.nv.constant0._Z12create_facesP4int4:
	.zero		904


//--------------------- .nv.constant0._Z18create_connectionsP4int2i --------------------------
	.section	.nv.constant0._Z18create_connectionsP4int2i,"a",@progbits
	.sectionflags	@""
	.align	4
.nv.constant0._Z18create_connectionsP4int2i:
	.zero		908


//--------------------- .nv.constant0._Z20get_adjacency_matrixPK4int2PiS2_ --------------------------
	.section	.nv.constant0._Z20get_adjacency_matrixPK4int2PiS2_,"a",@progbits
	.sectionflags	@""
	.align	4
.nv.constant0._Z20get_adjacency_matrixPK4int2PiS2_:
	.zero		920


//--------------------- .nv.constant0._Z23compute_resting_lengthsP6float3PiS1_Pf --------------------------
	.section	.nv.constant0._Z23compute_resting_lengthsP6float3PiS1_Pf,"a",@progbits
	.sectionflags	@""
	.align	4
.nv.constant0._Z23compute_resting_lengthsP6float3PiS1_Pf:
	.zero		928


//--------------------- SYMBOLS --------------------------

	.type		.nv.reservedSmem.offset0,@object
	.size		.nv.reservedSmem.offset0,0x4
	.type		.nv.reservedSmem.cap,@object
	.size		.nv.reservedSmem.cap,0x4
